//
// Generated by NVIDIA NVVM Compiler
//
// Compiler Build ID: CL-36424714
// Cuda compilation tools, release 13.0, V13.0.88
// Based on NVVM 20.0.0
//

.version 9.0
.target sm_100
.address_size 64

	// .globl	_Z7kernel1PdS_iS_i
// _ZZ7Kernel3iPdS_S_E1w has been demoted
// _ZZ9Kernel3_0iPdS_S_E1w has been demoted

.visible .entry _Z7kernel1PdS_iS_i(
	.param .u64 .ptr .align 1 _Z7kernel1PdS_iS_i_param_0,
	.param .u64 .ptr .align 1 _Z7kernel1PdS_iS_i_param_1,
	.param .u32 _Z7kernel1PdS_iS_i_param_2,
	.param .u64 .ptr .align 1 _Z7kernel1PdS_iS_i_param_3,
	.param .u32 _Z7kernel1PdS_iS_i_param_4
)
{
	.reg .pred 	%p<3>;
	.reg .b32 	%r<8>;
	.reg .b64 	%rd<15>;
	.reg .b64 	%fd<7>;

	ld.param.u64 	%rd2, [_Z7kernel1PdS_iS_i_param_0];
	ld.param.u64 	%rd3, [_Z7kernel1PdS_iS_i_param_1];
	ld.param.u32 	%r3, [_Z7kernel1PdS_iS_i_param_2];
	ld.param.u64 	%rd4, [_Z7kernel1PdS_iS_i_param_3];
	cvta.to.global.u64 	%rd1, %rd4;
	mov.u32 	%r4, %ntid.x;
	mov.u32 	%r5, %ctaid.x;
	mov.u32 	%r6, %tid.x;
	mad.lo.s32 	%r1, %r4, %r5, %r6;
	setp.gt.s32 	%p1, %r1, 4;
	@%p1 bra 	$L__BB0_4;
	cvta.to.global.u64 	%rd5, %rd3;
	mul.lo.s32 	%r2, %r1, 5;
	add.s32 	%r7, %r3, %r2;
	mul.wide.s32 	%rd6, %r7, 8;
	add.s64 	%rd7, %rd1, %rd6;
	ld.global.f64 	%fd1, [%rd7];
	mul.wide.s32 	%rd8, %r1, 8;
	add.s64 	%rd9, %rd5, %rd8;
	st.global.f64 	[%rd9], %fd1;
	setp.leu.f64 	%p2, %fd1, 0d0000000000000000;
	mov.f64 	%fd6, 0d7FEFFFFFFFFFFFFF;
	@%p2 bra 	$L__BB0_3;
	mul.wide.s32 	%rd10, %r2, 8;
	add.s64 	%rd11, %rd1, %rd10;
	ld.global.f64 	%fd5, [%rd11];
	div.rn.f64 	%fd6, %fd5, %fd1;
$L__BB0_3:
	cvta.to.global.u64 	%rd12, %rd2;
	add.s64 	%rd14, %rd12, %rd8;
	st.global.f64 	[%rd14], %fd6;
$L__BB0_4:
	ret;

}
	// .globl	_Z9kernel1_0PdS_iS_i
.visible .entry _Z9kernel1_0PdS_iS_i(
	.param .u64 .ptr .align 1 _Z9kernel1_0PdS_iS_i_param_0,
	.param .u64 .ptr .align 1 _Z9kernel1_0PdS_iS_i_param_1,
	.param .u32 _Z9kernel1_0PdS_iS_i_param_2,
	.param .u64 .ptr .align 1 _Z9kernel1_0PdS_iS_i_param_3,
	.param .u32 _Z9kernel1_0PdS_iS_i_param_4
)
{
	.reg .pred 	%p<3>;
	.reg .b32 	%r<10>;
	.reg .b64 	%rd<21>;
	.reg .b64 	%fd<8>;

	ld.param.u64 	%rd4, [_Z9kernel1_0PdS_iS_i_param_0];
	ld.param.u64 	%rd5, [_Z9kernel1_0PdS_iS_i_param_1];
	ld.param.u32 	%r3, [_Z9kernel1_0PdS_iS_i_param_2];
	ld.param.u64 	%rd6, [_Z9kernel1_0PdS_iS_i_param_3];
	cvta.to.global.u64 	%rd1, %rd4;
	cvta.to.global.u64 	%rd2, %rd5;
	cvta.to.global.u64 	%rd3, %rd6;
	mov.u32 	%r4, %ntid.x;
	mov.u32 	%r5, %ctaid.x;
	mov.u32 	%r6, %tid.x;
	mad.lo.s32 	%r1, %r4, %r5, %r6;
	add.s32 	%r7, %r1, -1;
	setp.gt.u32 	%p1, %r7, 3;
	@%p1 bra 	$L__BB1_4;
	mul.lo.s32 	%r2, %r1, 5;
	add.s32 	%r9, %r3, %r2;
	mul.wide.s32 	%rd13, %r9, 8;
	add.s64 	%rd14, %rd3, %rd13;
	ld.global.f64 	%fd1, [%rd14];
	mul.wide.u32 	%rd15, %r1, 8;
	add.s64 	%rd16, %rd2, %rd15;
	st.global.f64 	[%rd16], %fd1;
	setp.leu.f64 	%p2, %fd1, 0d0000000000000000;
	mov.f64 	%fd7, 0d7FEFFFFFFFFFFFFF;
	@%p2 bra 	$L__BB1_3;
	mul.wide.u32 	%rd17, %r2, 8;
	add.s64 	%rd18, %rd3, %rd17;
	ld.global.f64 	%fd6, [%rd18];
	div.rn.f64 	%fd7, %fd6, %fd1;
$L__BB1_3:
	add.s64 	%rd20, %rd1, %rd15;
	st.global.f64 	[%rd20], %fd7;
	bra.uni 	$L__BB1_5;
$L__BB1_4:
	mad.lo.s32 	%r8, %r1, 5, %r3;
	mul.wide.s32 	%rd7, %r8, 8;
	add.s64 	%rd8, %rd3, %rd7;
	ld.global.f64 	%fd4, [%rd8];
	mul.wide.s32 	%rd9, %r1, 8;
	add.s64 	%rd10, %rd2, %rd9;
	st.global.f64 	[%rd10], %fd4;
	add.s64 	%rd11, %rd1, %rd9;
	mov.b64 	%rd12, 9218868437227405311;
	st.global.u64 	[%rd11], %rd12;
$L__BB1_5:
	ret;

}
	// .globl	_Z7kernel2diPdS_S_
.visible .entry _Z7kernel2diPdS_S_(
	.param .f64 _Z7kernel2diPdS_S__param_0,
	.param .u32 _Z7kernel2diPdS_S__param_1,
	.param .u64 .ptr .align 1 _Z7kernel2diPdS_S__param_2,
	.param .u64 .ptr .align 1 _Z7kernel2diPdS_S__param_3,
	.param .u64 .ptr .align 1 _Z7kernel2diPdS_S__param_4
)
{
	.reg .pred 	%p<3>;
	.reg .b32 	%r<7>;
	.reg .b64 	%rd<14>;
	.reg .b64 	%fd<4>;

	ld.param.f64 	%fd1, [_Z7kernel2diPdS_S__param_0];
	ld.param.u32 	%r2, [_Z7kernel2diPdS_S__param_1];
	ld.param.u64 	%rd1, [_Z7kernel2diPdS_S__param_2];
	ld.param.u64 	%rd2, [_Z7kernel2diPdS_S__param_3];
	ld.param.u64 	%rd3, [_Z7kernel2diPdS_S__param_4];
	mov.u32 	%r3, %ntid.x;
	mov.u32 	%r4, %ctaid.x;
	mov.u32 	%r5, %tid.x;
	mad.lo.s32 	%r1, %r3, %r4, %r5;
	setp.ne.s32 	%p1, %r1, 0;
	@%p1 bra 	$L__BB2_2;
	cvta.to.global.u64 	%rd4, %rd1;
	mul.wide.s32 	%rd5, %r2, 8;
	add.s64 	%rd6, %rd4, %rd5;
	mov.b64 	%rd7, -4616189618054758400;
	st.global.u64 	[%rd6], %rd7;
	bra.uni 	$L__BB2_3;
$L__BB2_2:
	setp.gt.s32 	%p2, %r1, 4;
	@%p2 bra 	$L__BB2_4;
$L__BB2_3:
	mad.lo.s32 	%r6, %r2, 5, %r1;
	cvta.to.global.u64 	%rd8, %rd3;
	mul.wide.s32 	%rd9, %r6, 8;
	add.s64 	%rd10, %rd8, %rd9;
	ld.global.f64 	%fd2, [%rd10];
	div.rn.f64 	%fd3, %fd2, %fd1;
	cvta.to.global.u64 	%rd11, %rd2;
	mul.wide.s32 	%rd12, %r1, 8;
	add.s64 	%rd13, %rd11, %rd12;
	st.global.f64 	[%rd13], %fd3;
$L__BB2_4:
	ret;

}
	// .globl	_Z7Kernel3iPdS_S_
.visible .entry _Z7Kernel3iPdS_S_(
	.param .u32 _Z7Kernel3iPdS_S__param_0,
	.param .u64 .ptr .align 1 _Z7Kernel3iPdS_S__param_1,
	.param .u64 .ptr .align 1 _Z7Kernel3iPdS_S__param_2,
	.param .u64 .ptr .align 1 _Z7Kernel3iPdS_S__param_3
)
{
	.reg .pred 	%p<5>;
	.reg .b32 	%r<14>;
	.reg .b64 	%rd<13>;
	.reg .b64 	%fd<7>;
	// demoted variable
	.shared .align 8 .b8 _ZZ7Kernel3iPdS_S_E1w[16];
	ld.param.u32 	%r6, [_Z7Kernel3iPdS_S__param_0];
	ld.param.u64 	%rd2, [_Z7Kernel3iPdS_S__param_1];
	ld.param.u64 	%rd3, [_Z7Kernel3iPdS_S__param_2];
	ld.param.u64 	%rd4, [_Z7Kernel3iPdS_S__param_3];
	mov.u32 	%r7, %ntid.x;
	mov.u32 	%r8, %ctaid.x;
	mov.u32 	%r1, %tid.x;
	mad.lo.s32 	%r2, %r7, %r8, %r1;
	mov.u32 	%r9, %ntid.y;
	mov.u32 	%r10, %ctaid.y;
	mov.u32 	%r3, %tid.y;
	mad.lo.s32 	%r4, %r9, %r10, %r3;
	setp.ge.s32 	%p1, %r4, %r6;
	setp.gt.s32 	%p2, %r2, 4;
	or.pred  	%p3, %p1, %p2;
	@%p3 bra 	$L__BB3_4;
	cvta.to.global.u64 	%rd5, %rd4;
	mad.lo.s32 	%r11, %r4, 5, %r2;
	mul.wide.s32 	%rd6, %r11, 8;
	add.s64 	%rd1, %rd5, %rd6;
	ld.global.f64 	%fd1, [%rd1];
	setp.ne.s32 	%p4, %r1, 0;
	shl.b32 	%r12, %r3, 3;
	mov.u32 	%r13, _ZZ7Kernel3iPdS_S_E1w;
	add.s32 	%r5, %r13, %r12;
	@%p4 bra 	$L__BB3_3;
	cvta.to.global.u64 	%rd7, %rd2;
	mul.wide.u32 	%rd8, %r4, 8;
	add.s64 	%rd9, %rd7, %rd8;
	ld.global.f64 	%fd2, [%rd9];
	st.shared.f64 	[%r5], %fd2;
$L__BB3_3:
	bar.sync 	0;
	ld.shared.f64 	%fd3, [%r5];
	cvta.to.global.u64 	%rd10, %rd3;
	mul.wide.s32 	%rd11, %r2, 8;
	add.s64 	%rd12, %rd10, %rd11;
	ld.global.f64 	%fd4, [%rd12];
	mul.f64 	%fd5, %fd3, %fd4;
	sub.f64 	%fd6, %fd1, %fd5;
	st.global.f64 	[%rd1], %fd6;
$L__BB3_4:
	ret;

}
	// .globl	_Z9Kernel3_0iPdS_S_
.visible .entry _Z9Kernel3_0iPdS_S_(
	.param .u32 _Z9Kernel3_0iPdS_S__param_0,
	.param .u64 .ptr .align 1 _Z9Kernel3_0iPdS_S__param_1,
	.param .u64 .ptr .align 1 _Z9Kernel3_0iPdS_S__param_2,
	.param .u64 .ptr .align 1 _Z9Kernel3_0iPdS_S__param_3
)
{
	.reg .pred 	%p<9>;
	.reg .b32 	%r<17>;
	.reg .b64 	%rd<13>;
	.reg .b64 	%fd<7>;
	// demoted variable
	.shared .align 8 .b8 _ZZ9Kernel3_0iPdS_S_E1w[16];
	ld.param.u32 	%r8, [_Z9Kernel3_0iPdS_S__param_0];
	ld.param.u64 	%rd2, [_Z9Kernel3_0iPdS_S__param_1];
	ld.param.u64 	%rd3, [_Z9Kernel3_0iPdS_S__param_2];
	ld.param.u64 	%rd4, [_Z9Kernel3_0iPdS_S__param_3];
	mov.u32 	%r9, %ntid.x;
	mov.u32 	%r1, %ctaid.x;
	mov.u32 	%r2, %tid.x;
	mad.lo.s32 	%r3, %r9, %r1, %r2;
	mov.u32 	%r10, %ntid.y;
	mov.u32 	%r4, %ctaid.y;
	mov.u32 	%r5, %tid.y;
	mad.lo.s32 	%r11, %r10, %r4, %r5;
	or.b32  	%r12, %r3, %r11;
	setp.eq.s32 	%p1, %r12, 0;
	@%p1 bra 	$L__BB4_6;
	setp.ge.s32 	%p2, %r11, %r8;
	setp.gt.s32 	%p3, %r3, 4;
	or.pred  	%p4, %p2, %p3;
	@%p4 bra 	$L__BB4_6;
	mad.lo.s32 	%r13, %r11, 5, %r3;
	cvta.to.global.u64 	%rd5, %rd4;
	mul.wide.s32 	%rd6, %r13, 8;
	add.s64 	%rd1, %rd5, %rd6;
	ld.global.f64 	%fd1, [%rd1];
	setp.eq.s32 	%p5, %r2, 0;
	shl.b32 	%r14, %r5, 3;
	mov.u32 	%r15, _ZZ9Kernel3_0iPdS_S_E1w;
	add.s32 	%r7, %r15, %r14;
	@%p5 bra 	$L__BB4_4;
	or.b32  	%r16, %r1, %r4;
	setp.ne.s32 	%p6, %r16, 0;
	setp.ne.s32 	%p7, %r2, 1;
	or.pred  	%p8, %p7, %p6;
	@%p8 bra 	$L__BB4_5;
$L__BB4_4:
	cvta.to.global.u64 	%rd7, %rd2;
	mul.wide.u32 	%rd8, %r11, 8;
	add.s64 	%rd9, %rd7, %rd8;
	ld.global.f64 	%fd2, [%rd9];
	st.shared.f64 	[%r7], %fd2;
$L__BB4_5:
	bar.sync 	0;
	ld.shared.f64 	%fd3, [%r7];
	cvta.to.global.u64 	%rd10, %rd3;
	mul.wide.s32 	%rd11, %r3, 8;
	add.s64 	%rd12, %rd10, %rd11;
	ld.global.f64 	%fd4, [%rd12];
	mul.f64 	%fd5, %fd3, %fd4;
	sub.f64 	%fd6, %fd1, %fd5;
	st.global.f64 	[%rd1], %fd6;
$L__BB4_6:
	ret;

}
	// .globl	_Z7Kernel4iidPdS_
.visible .entry _Z7Kernel4iidPdS_(
	.param .u32 _Z7Kernel4iidPdS__param_0,
	.param .u32 _Z7Kernel4iidPdS__param_1,
	.param .f64 _Z7Kernel4iidPdS__param_2,
	.param .u64 .ptr .align 1 _Z7Kernel4iidPdS__param_3,
	.param .u64 .ptr .align 1 _Z7Kernel4iidPdS__param_4
)
{
	.reg .pred 	%p<2>;
	.reg .b32 	%r<8>;
	.reg .b64 	%rd<9>;
	.reg .b64 	%fd<5>;

	ld.param.u32 	%r3, [_Z7Kernel4iidPdS__param_0];
	ld.param.u32 	%r2, [_Z7Kernel4iidPdS__param_1];
	ld.param.f64 	%fd1, [_Z7Kernel4iidPdS__param_2];
	ld.param.u64 	%rd1, [_Z7Kernel4iidPdS__param_3];
	ld.param.u64 	%rd2, [_Z7Kernel4iidPdS__param_4];
	mov.u32 	%r4, %ntid.x;
	mov.u32 	%r5, %ctaid.x;
	mov.u32 	%r6, %tid.x;
	mad.lo.s32 	%r1, %r4, %r5, %r6;
	setp.ge.s32 	%p1, %r1, %r3;
	@%p1 bra 	$L__BB5_2;
	cvta.to.global.u64 	%rd3, %rd1;
	cvta.to.global.u64 	%rd4, %rd2;
	mul.wide.s32 	%rd5, %r1, 8;
	add.s64 	%rd6, %rd3, %rd5;
	ld.global.f64 	%fd2, [%rd6];
	neg.f64 	%fd3, %fd2;
	div.rn.f64 	%fd4, %fd3, %fd1;
	mad.lo.s32 	%r7, %r1, 5, %r2;
	mul.wide.s32 	%rd7, %r7, 8;
	add.s64 	%rd8, %rd4, %rd7;
	st.global.f64 	[%rd8], %fd4;
$L__BB5_2:
	ret;

}


// ===== COMPILED SASS (sm_100) =====

	.target	sm_100

	.elftype	@"ET_EXEC"


//--------------------- .note.nv.tkinfo           --------------------------
	.section	.note.nv.tkinfo,"",@"SHT_NOTE"
	.sectionflags	@"SHF_NOTE_NV_TKINFO"
	.tkinfo
        /*0018*/ 	.word	0x00000002
        /*0030*/ 	.string	""
        /*0030*/ 	.string	"ptxas"
        /*0030*/ 	.string	"Cuda compilation tools, release 13.0, V13.0.88"
        /*0030*/ 	.string	"Build cuda_13.0.r13.0/compiler.36424714_0"
        /*0030*/ 	.string	"-arch sm_100 -m 64 "



//--------------------- .note.nv.cuinfo           --------------------------
	.section	.note.nv.cuinfo,"",@"SHT_NOTE"
	.sectionflags	@"SHF_NOTE_NV_CUINFO"
        /*0018*/ 	.short	0x0002
        /*001a*/ 	.short	0x0064
        /*001c*/ 	.short	0x0082
	.zero		2


//--------------------- .nv.info                  --------------------------
	.section	.nv.info,"",@"SHT_CUDA_INFO"
	.align	4


	//----- nvinfo : EIATTR_REGCOUNT
	.align		4
        /*0000*/ 	.byte	0x04, 0x2f
        /*0002*/ 	.short	(.L_1 - .L_0)
	.align		4
.L_0:
        /*0004*/ 	.word	index@(_Z7kernel1PdS_iS_i)
        /*0008*/ 	.word	0x00000019


	//----- nvinfo : EIATTR_FRAME_SIZE
	.align		4
.L_1:
        /*000c*/ 	.byte	0x04, 0x11
        /*000e*/ 	.short	(.L_3 - .L_2)
	.align		4
.L_2:
        /*0010*/ 	.word	index@($__internal_3_$__cuda_sm20_div_rn_f64_full)
        /*0014*/ 	.word	0x00000000


	//----- nvinfo : EIATTR_FRAME_SIZE
	.align		4
.L_3:
        /*0018*/ 	.byte	0x04, 0x11
        /*001a*/ 	.short	(.L_5 - .L_4)
	.align		4
.L_4:
        /*001c*/ 	.word	index@(_Z7kernel1PdS_iS_i)
        /*0020*/ 	.word	0x00000000


	//----- nvinfo : EIATTR_REGCOUNT
	.align		4
.L_5:
        /*0024*/ 	.byte	0x04, 0x2f
        /*0026*/ 	.short	(.L_7 - .L_6)
	.align		4
.L_6:
        /*0028*/ 	.word	index@(_Z9kernel1_0PdS_iS_i)
        /*002c*/ 	.word	0x00000019


	//----- nvinfo : EIATTR_FRAME_SIZE
	.align		4
.L_7:
        /*0030*/ 	.byte	0x04, 0x11
        /*0032*/ 	.short	(.L_9 - .L_8)
	.align		4
.L_8:
        /*0034*/ 	.word	index@($__internal_2_$__cuda_sm20_div_rn_f64_full)
        /*0038*/ 	.word	0x00000000


	//----- nvinfo : EIATTR_FRAME_SIZE
	.align		4
.L_9:
        /*003c*/ 	.byte	0x04, 0x11
        /*003e*/ 	.short	(.L_11 - .L_10)
	.align		4
.L_10:
        /*0040*/ 	.word	index@(_Z9kernel1_0PdS_iS_i)
        /*0044*/ 	.word	0x00000000


	//----- nvinfo : EIATTR_REGCOUNT
	.align		4
.L_11:
        /*0048*/ 	.byte	0x04, 0x2f
        /*004a*/ 	.short	(.L_13 - .L_12)
	.align		4
.L_12:
        /*004c*/ 	.word	index@(_Z7kernel2diPdS_S_)
        /*0050*/ 	.word	0x0000001a


	//----- nvinfo : EIATTR_FRAME_SIZE
	.align		4
.L_13:
        /*0054*/ 	.byte	0x04, 0x11
        /*0056*/ 	.short	(.L_15 - .L_14)
	.align		4
.L_14:
        /*0058*/ 	.word	index@($__internal_1_$__cuda_sm20_div_rn_f64_full)
        /*005c*/ 	.word	0x00000000


	//----- nvinfo : EIATTR_FRAME_SIZE
	.align		4
.L_15:
        /*0060*/ 	.byte	0x04, 0x11
        /*0062*/ 	.short	(.L_17 - .L_16)
	.align		4
.L_16:
        /*0064*/ 	.word	index@(_Z7kernel2diPdS_S_)
        /*0068*/ 	.word	0x00000000


	//----- nvinfo : EIATTR_REGCOUNT
	.align		4
.L_17:
        /*006c*/ 	.byte	0x04, 0x2f
        /*006e*/ 	.short	(.L_19 - .L_18)
	.align		4
.L_18:
        /*0070*/ 	.word	index@(_Z7Kernel3iPdS_S_)
        /*0074*/ 	.word	0x00000010


	//----- nvinfo : EIATTR_FRAME_SIZE
	.align		4
.L_19:
        /*0078*/ 	.byte	0x04, 0x11
        /*007a*/ 	.short	(.L_21 - .L_20)
	.align		4
.L_20:
        /*007c*/ 	.word	index@(_Z7Kernel3iPdS_S_)
        /*0080*/ 	.word	0x00000000


	//----- nvinfo : EIATTR_REGCOUNT
	.align		4
.L_21:
        /*0084*/ 	.byte	0x04, 0x2f
        /*0086*/ 	.short	(.L_23 - .L_22)
	.align		4
.L_22:
        /*0088*/ 	.word	index@(_Z9Kernel3_0iPdS_S_)
        /*008c*/ 	.word	0x00000010


	//----- nvinfo : EIATTR_FRAME_SIZE
	.align		4
.L_23:
        /*0090*/ 	.byte	0x04, 0x11
        /*0092*/ 	.short	(.L_25 - .L_24)
	.align		4
.L_24:
        /*0094*/ 	.word	index@(_Z9Kernel3_0iPdS_S_)
        /*0098*/ 	.word	0x00000000


	//----- nvinfo : EIATTR_REGCOUNT
	.align		4
.L_25:
        /*009c*/ 	.byte	0x04, 0x2f
        /*009e*/ 	.short	(.L_27 - .L_26)
	.align		4
.L_26:
        /*00a0*/ 	.word	index@(_Z7Kernel4iidPdS_)
        /*00a4*/ 	.word	0x0000001a


	//----- nvinfo : EIATTR_FRAME_SIZE
	.align		4
.L_27:
        /*00a8*/ 	.byte	0x04, 0x11
        /*00aa*/ 	.short	(.L_29 - .L_28)
	.align		4
.L_28:
        /*00ac*/ 	.word	index@($__internal_0_$__cuda_sm20_div_rn_f64_full)
        /*00b0*/ 	.word	0x00000000


	//----- nvinfo : EIATTR_FRAME_SIZE
	.align		4
.L_29:
        /*00b4*/ 	.byte	0x04, 0x11
        /*00b6*/ 	.short	(.L_31 - .L_30)
	.align		4
.L_30:
        /*00b8*/ 	.word	index@(_Z7Kernel4iidPdS_)
        /*00bc*/ 	.word	0x00000000


	//----- nvinfo : EIATTR_MIN_STACK_SIZE
	.align		4
.L_31:
        /*00c0*/ 	.byte	0x04, 0x12
        /*00c2*/ 	.short	(.L_33 - .L_32)
	.align		4
.L_32:
        /*00c4*/ 	.word	index@(_Z7Kernel4iidPdS_)
        /*00c8*/ 	.word	0x00000000


	//----- nvinfo : EIATTR_MIN_STACK_SIZE
	.align		4
.L_33:
        /*00cc*/ 	.byte	0x04, 0x12
        /*00ce*/ 	.short	(.L_35 - .L_34)
	.align		4
.L_34:
        /*00d0*/ 	.word	index@(_Z9Kernel3_0iPdS_S_)
        /*00d4*/ 	.word	0x00000000


	//----- nvinfo : EIATTR_MIN_STACK_SIZE
	.align		4
.L_35:
        /*00d8*/ 	.byte	0x04, 0x12
        /*00da*/ 	.short	(.L_37 - .L_36)
	.align		4
.L_36:
        /*00dc*/ 	.word	index@(_Z7Kernel3iPdS_S_)
        /*00e0*/ 	.word	0x00000000


	//----- nvinfo : EIATTR_MIN_STACK_SIZE
	.align		4
.L_37:
        /*00e4*/ 	.byte	0x04, 0x12
        /*00e6*/ 	.short	(.L_39 - .L_38)
	.align		4
.L_38:
        /*00e8*/ 	.word	index@(_Z7kernel2diPdS_S_)
        /*00ec*/ 	.word	0x00000000


	//----- nvinfo : EIATTR_MIN_STACK_SIZE
	.align		4
.L_39:
        /*00f0*/ 	.byte	0x04, 0x12
        /*00f2*/ 	.short	(.L_41 - .L_40)
	.align		4
.L_40:
        /*00f4*/ 	.word	index@(_Z9kernel1_0PdS_iS_i)
        /*00f8*/ 	.word	0x00000000


	//----- nvinfo : EIATTR_MIN_STACK_SIZE
	.align		4
.L_41:
        /*00fc*/ 	.byte	0x04, 0x12
        /*00fe*/ 	.short	(.L_43 - .L_42)
	.align		4
.L_42:
        /*0100*/ 	.word	index@(_Z7kernel1PdS_iS_i)
        /*0104*/ 	.word	0x00000000
.L_43:


//--------------------- .nv.compat                --------------------------
	.section	.nv.compat,"",@"SHT_CUDA_COMPAT_INFO"
	.align	4
        /*0000*/ 	.byte	0x02, 0x09, 0x00, 0x00, 0x02, 0x02, 0x01, 0x00, 0x02, 0x05, 0x05, 0x00, 0x03, 0x07, 0x01, 0x01
        /*0010*/ 	.byte	0x02, 0x03, 0x00, 0x00, 0x02, 0x06, 0x01, 0x00, 0x04, 0x0b, 0x08, 0x00, 0x01, 0x00, 0x00, 0x00
        /*0020*/ 	.byte	0x00, 0x00, 0x00, 0x00


//--------------------- .nv.info._Z7Kernel4iidPdS_ --------------------------
	.section	.nv.info._Z7Kernel4iidPdS_,"",@"SHT_CUDA_INFO"
	.sectionflags	@""
	.align	4


	//----- nvinfo : EIATTR_CUDA_API_VERSION
	.align		4
        /*0000*/ 	.byte	0x04, 0x37
        /*0002*/ 	.short	(.L_45 - .L_44)
.L_44:
        /*0004*/ 	.word	0x00000082


	//----- nvinfo : EIATTR_KPARAM_INFO
	.align		4
.L_45:
        /*0008*/ 	.byte	0x04, 0x17
        /*000a*/ 	.short	(.L_47 - .L_46)
.L_46:
        /*000c*/ 	.word	0x00000000
        /*0010*/ 	.short	0x0004
        /*0012*/ 	.short	0x0018
        /*0014*/ 	.byte	0x00, 0xf5, 0x21, 0x00


	//----- nvinfo : EIATTR_KPARAM_INFO
	.align		4
.L_47:
        /*0018*/ 	.byte	0x04, 0x17
        /*001a*/ 	.short	(.L_49 - .L_48)
.L_48:
        /*001c*/ 	.word	0x00000000
        /*0020*/ 	.short	0x0003
        /*0022*/ 	.short	0x0010
        /*0024*/ 	.byte	0x00, 0xf5, 0x21, 0x00


	//----- nvinfo : EIATTR_KPARAM_INFO
	.align		4
.L_49:
        /*0028*/ 	.byte	0x04, 0x17
        /*002a*/ 	.short	(.L_51 - .L_50)
.L_50:
        /*002c*/ 	.word	0x00000000
        /*0030*/ 	.short	0x0002
        /*0032*/ 	.short	0x0008
        /*0034*/ 	.byte	0x00, 0xf0, 0x21, 0x00


	//----- nvinfo : EIATTR_KPARAM_INFO
	.align		4
.L_51:
        /*0038*/ 	.byte	0x04, 0x17
        /*003a*/ 	.short	(.L_53 - .L_52)
.L_52:
        /*003c*/ 	.word	0x00000000
        /*0040*/ 	.short	0x0001
        /*0042*/ 	.short	0x0004
        /*0044*/ 	.byte	0x00, 0xf0, 0x11, 0x00


	//----- nvinfo : EIATTR_KPARAM_INFO
	.align		4
.L_53:
        /*0048*/ 	.byte	0x04, 0x17
        /*004a*/ 	.short	(.L_55 - .L_54)
.L_54:
        /*004c*/ 	.word	0x00000000
        /*0050*/ 	.short	0x0000
        /*0052*/ 	.short	0x0000
        /*0054*/ 	.byte	0x00, 0xf0, 0x11, 0x00


	//----- nvinfo : EIATTR_SPARSE_MMA_MASK
	.align		4
.L_55:
        /*0058*/ 	.byte	0x03, 0x50
        /*005a*/ 	.short	0x0000


	//----- nvinfo : EIATTR_MAXREG_COUNT
	.align		4
        /*005c*/ 	.byte	0x03, 0x1b
        /*005e*/ 	.short	0x00ff


	//----- nvinfo : EIATTR_MERCURY_ISA_VERSION
	.align		4
        /*0060*/ 	.byte	0x03, 0x5f
        /*0062*/ 	.short	0x0101


	//----- nvinfo : EIATTR_VRC_CTA_INIT_COUNT
	.align		4
        /*0064*/ 	.byte	0x02, 0x4a
	.zero		1
	.zero		1


	//----- nvinfo : EIATTR_EXIT_INSTR_OFFSETS
	.align		4
        /*0068*/ 	.byte	0x04, 0x1c
        /*006a*/ 	.short	(.L_57 - .L_56)


	//   ....[0]....
.L_56:
        /*006c*/ 	.word	0x00000070


	//   ....[1]....
        /*0070*/ 	.word	0x00000260


	//----- nvinfo : EIATTR_CRS_STACK_SIZE
	.align		4
.L_57:
        /*0074*/ 	.byte	0x04, 0x1e
        /*0076*/ 	.short	(.L_59 - .L_58)
.L_58:
        /*0078*/ 	.word	0x00000000


	//----- nvinfo : EIATTR_CBANK_PARAM_SIZE
	.align		4
.L_59:
        /*007c*/ 	.byte	0x03, 0x19
        /*007e*/ 	.short	0x0020


	//----- nvinfo : EIATTR_PARAM_CBANK
	.align		4
        /*0080*/ 	.byte	0x04, 0x0a
        /*0082*/ 	.short	(.L_61 - .L_60)
	.align		4
.L_60:
        /*0084*/ 	.word	index@(.nv.constant0._Z7Kernel4iidPdS_)
        /*0088*/ 	.short	0x0380
        /*008a*/ 	.short	0x0020


	//----- nvinfo : EIATTR_SW_WAR
	.align		4
.L_61:
        /*008c*/ 	.byte	0x04, 0x36
        /*008e*/ 	.short	(.L_63 - .L_62)
.L_62:
        /*0090*/ 	.word	0x00000008
.L_63:


//--------------------- .nv.info._Z9Kernel3_0iPdS_S_ --------------------------
	.section	.nv.info._Z9Kernel3_0iPdS_S_,"",@"SHT_CUDA_INFO"
	.sectionflags	@""
	.align	4


	//----- nvinfo : EIATTR_CUDA_API_VERSION
	.align		4
        /*0000*/ 	.byte	0x04, 0x37
        /*0002*/ 	.short	(.L_65 - .L_64)
.L_64:
        /*0004*/ 	.word	0x00000082


	//----- nvinfo : EIATTR_KPARAM_INFO
	.align		4
.L_65:
        /*0008*/ 	.byte	0x04, 0x17
        /*000a*/ 	.short	(.L_67 - .L_66)
.L_66:
        /*000c*/ 	.word	0x00000000
        /*0010*/ 	.short	0x0003
        /*0012*/ 	.short	0x0018
        /*0014*/ 	.byte	0x00, 0xf5, 0x21, 0x00


	//----- nvinfo : EIATTR_KPARAM_INFO
	.align		4
.L_67:
        /*0018*/ 	.byte	0x04, 0x17
        /*001a*/ 	.short	(.L_69 - .L_68)
.L_68:
        /*001c*/ 	.word	0x00000000
        /*0020*/ 	.short	0x0002
        /*0022*/ 	.short	0x0010
        /*0024*/ 	.byte	0x00, 0xf5, 0x21, 0x00


	//----- nvinfo : EIATTR_KPARAM_INFO
	.align		4
.L_69:
        /*0028*/ 	.byte	0x04, 0x17
        /*002a*/ 	.short	(.L_71 - .L_70)
.L_70:
        /*002c*/ 	.word	0x00000000
        /*0030*/ 	.short	0x0001
        /*0032*/ 	.short	0x0008
        /*0034*/ 	.byte	0x00, 0xf5, 0x21, 0x00


	//----- nvinfo : EIATTR_KPARAM_INFO
	.align		4
.L_71:
        /*0038*/ 	.byte	0x04, 0x17
        /*003a*/ 	.short	(.L_73 - .L_72)
.L_72:
        /*003c*/ 	.word	0x00000000
        /*0040*/ 	.short	0x0000
        /*0042*/ 	.short	0x0000
        /*0044*/ 	.byte	0x00, 0xf0, 0x11, 0x00


	//----- nvinfo : EIATTR_SPARSE_MMA_MASK
	.align		4
.L_73:
        /*0048*/ 	.byte	0x03, 0x50
        /*004a*/ 	.short	0x0000


	//----- nvinfo : EIATTR_MAXREG_COUNT
	.align		4
        /*004c*/ 	.byte	0x03, 0x1b
        /*004e*/ 	.short	0x00ff


	//----- nvinfo : EIATTR_NUM_BARRIERS
	.align		4
        /*0050*/ 	.byte	0x02, 0x4c
        /*0052*/ 	.byte	0x01
	.zero		1


	//----- nvinfo : EIATTR_MERCURY_ISA_VERSION
	.align		4
        /*0054*/ 	.byte	0x03, 0x5f
        /*0056*/ 	.short	0x0101


	//----- nvinfo : EIATTR_VRC_CTA_INIT_COUNT
	.align		4
        /*0058*/ 	.byte	0x02, 0x4a
	.zero		1
	.zero		1


	//----- nvinfo : EIATTR_EXIT_INSTR_OFFSETS
	.align		4
        /*005c*/ 	.byte	0x04, 0x1c
        /*005e*/ 	.short	(.L_75 - .L_74)


	//   ....[0]....
.L_74:
        /*0060*/ 	.word	0x000000a0


	//   ....[1]....
        /*0064*/ 	.word	0x000000e0


	//   ....[2]....
        /*0068*/ 	.word	0x00000260


	//----- nvinfo : EIATTR_CBANK_PARAM_SIZE
	.align		4
.L_75:
        /*006c*/ 	.byte	0x03, 0x19
        /*006e*/ 	.short	0x0020


	//----- nvinfo : EIATTR_PARAM_CBANK
	.align		4
        /*0070*/ 	.byte	0x04, 0x0a
        /*0072*/ 	.short	(.L_77 - .L_76)
	.align		4
.L_76:
        /*0074*/ 	.word	index@(.nv.constant0._Z9Kernel3_0iPdS_S_)
        /*0078*/ 	.short	0x0380
        /*007a*/ 	.short	0x0020


	//----- nvinfo : EIATTR_SW_WAR
	.align		4
.L_77:
        /*007c*/ 	.byte	0x04, 0x36
        /*007e*/ 	.short	(.L_79 - .L_78)
.L_78:
        /*0080*/ 	.word	0x00000008
.L_79:


//--------------------- .nv.info._Z7Kernel3iPdS_S_ --------------------------
	.section	.nv.info._Z7Kernel3iPdS_S_,"",@"SHT_CUDA_INFO"
	.sectionflags	@""
	.align	4


	//----- nvinfo : EIATTR_CUDA_API_VERSION
	.align		4
        /*0000*/ 	.byte	0x04, 0x37
        /*0002*/ 	.short	(.L_81 - .L_80)
.L_80:
        /*0004*/ 	.word	0x00000082


	//----- nvinfo : EIATTR_KPARAM_INFO
	.align		4
.L_81:
        /*0008*/ 	.byte	0x04, 0x17
        /*000a*/ 	.short	(.L_83 - .L_82)
.L_82:
        /*000c*/ 	.word	0x00000000
        /*0010*/ 	.short	0x0003
        /*0012*/ 	.short	0x0018
        /*0014*/ 	.byte	0x00, 0xf5, 0x21, 0x00


	//----- nvinfo : EIATTR_KPARAM_INFO
	.align		4
.L_83:
        /*0018*/ 	.byte	0x04, 0x17
        /*001a*/ 	.short	(.L_85 - .L_84)
.L_84:
        /*001c*/ 	.word	0x00000000
        /*0020*/ 	.short	0x0002
        /*0022*/ 	.short	0x0010
        /*0024*/ 	.byte	0x00, 0xf5, 0x21, 0x00


	//----- nvinfo : EIATTR_KPARAM_INFO
	.align		4
.L_85:
        /*0028*/ 	.byte	0x04, 0x17
        /*002a*/ 	.short	(.L_87 - .L_86)
.L_86:
        /*002c*/ 	.word	0x00000000
        /*0030*/ 	.short	0x0001
        /*0032*/ 	.short	0x0008
        /*0034*/ 	.byte	0x00, 0xf5, 0x21, 0x00


	//----- nvinfo : EIATTR_KPARAM_INFO
	.align		4
.L_87:
        /*0038*/ 	.byte	0x04, 0x17
        /*003a*/ 	.short	(.L_89 - .L_88)
.L_88:
        /*003c*/ 	.word	0x00000000
        /*0040*/ 	.short	0x0000
        /*0042*/ 	.short	0x0000
        /*0044*/ 	.byte	0x00, 0xf0, 0x11, 0x00


	//----- nvinfo : EIATTR_SPARSE_MMA_MASK
	.align		4
.L_89:
        /*0048*/ 	.byte	0x03, 0x50
        /*004a*/ 	.short	0x0000


	//----- nvinfo : EIATTR_MAXREG_COUNT
	.align		4
        /*004c*/ 	.byte	0x03, 0x1b
        /*004e*/ 	.short	0x00ff


	//----- nvinfo : EIATTR_NUM_BARRIERS
	.align		4
        /*0050*/ 	.byte	0x02, 0x4c
        /*0052*/ 	.byte	0x01
	.zero		1


	//----- nvinfo : EIATTR_MERCURY_ISA_VERSION
	.align		4
        /*0054*/ 	.byte	0x03, 0x5f
        /*0056*/ 	.short	0x0101


	//----- nvinfo : EIATTR_VRC_CTA_INIT_COUNT
	.align		4
        /*0058*/ 	.byte	0x02, 0x4a
	.zero		1
	.zero		1


	//----- nvinfo : EIATTR_EXIT_INSTR_OFFSETS
	.align		4
        /*005c*/ 	.byte	0x04, 0x1c
        /*005e*/ 	.short	(.L_91 - .L_90)


	//   ....[0]....
.L_90:
        /*0060*/ 	.word	0x000000c0


	//   ....[1]....
        /*0064*/ 	.word	0x00000220


	//----- nvinfo : EIATTR_CBANK_PARAM_SIZE
	.align		4
.L_91:
        /*0068*/ 	.byte	0x03, 0x19
        /*006a*/ 	.short	0x0020


	//----- nvinfo : EIATTR_PARAM_CBANK
	.align		4
        /*006c*/ 	.byte	0x04, 0x0a
        /*006e*/ 	.short	(.L_93 - .L_92)
	.align		4
.L_92:
        /*0070*/ 	.word	index@(.nv.constant0._Z7Kernel3iPdS_S_)
        /*0074*/ 	.short	0x0380
        /*0076*/ 	.short	0x0020


	//----- nvinfo : EIATTR_SW_WAR
	.align		4
.L_93:
        /*0078*/ 	.byte	0x04, 0x36
        /*007a*/ 	.short	(.L_95 - .L_94)
.L_94:
        /*007c*/ 	.word	0x00000008
.L_95:


//--------------------- .nv.info._Z7kernel2diPdS_S_ --------------------------
	.section	.nv.info._Z7kernel2diPdS_S_,"",@"SHT_CUDA_INFO"
	.sectionflags	@""
	.align	4


	//----- nvinfo : EIATTR_CUDA_API_VERSION
	.align		4
        /*0000*/ 	.byte	0x04, 0x37
        /*0002*/ 	.short	(.L_97 - .L_96)
.L_96:
        /*0004*/ 	.word	0x00000082


	//----- nvinfo : EIATTR_KPARAM_INFO
	.align		4
.L_97:
        /*0008*/ 	.byte	0x04, 0x17
        /*000a*/ 	.short	(.L_99 - .L_98)
.L_98:
        /*000c*/ 	.word	0x00000000
        /*0010*/ 	.short	0x0004
        /*0012*/ 	.short	0x0020
        /*0014*/ 	.byte	0x00, 0xf5, 0x21, 0x00


	//----- nvinfo : EIATTR_KPARAM_INFO
	.align		4
.L_99:
        /*0018*/ 	.byte	0x04, 0x17
        /*001a*/ 	.short	(.L_101 - .L_100)
.L_100:
        /*001c*/ 	.word	0x00000000
        /*0020*/ 	.short	0x0003
        /*0022*/ 	.short	0x0018
        /*0024*/ 	.byte	0x00, 0xf5, 0x21, 0x00


	//----- nvinfo : EIATTR_KPARAM_INFO
	.align		4
.L_101:
        /*0028*/ 	.byte	0x04, 0x17
        /*002a*/ 	.short	(.L_103 - .L_102)
.L_102:
        /*002c*/ 	.word	0x00000000
        /*0030*/ 	.short	0x0002
        /*0032*/ 	.short	0x0010
        /*0034*/ 	.byte	0x00, 0xf5, 0x21, 0x00


	//----- nvinfo : EIATTR_KPARAM_INFO
	.align		4
.L_103:
        /*0038*/ 	.byte	0x04, 0x17
        /*003a*/ 	.short	(.L_105 - .L_104)
.L_104:
        /*003c*/ 	.word	0x00000000
        /*0040*/ 	.short	0x0001
        /*0042*/ 	.short	0x0008
        /*0044*/ 	.byte	0x00, 0xf0, 0x11, 0x00


	//----- nvinfo : EIATTR_KPARAM_INFO
	.align		4
.L_105:
        /*0048*/ 	.byte	0x04, 0x17
        /*004a*/ 	.short	(.L_107 - .L_106)
.L_106:
        /*004c*/ 	.word	0x00000000
        /*0050*/ 	.short	0x0000
        /*0052*/ 	.short	0x0000
        /*0054*/ 	.byte	0x00, 0xf0, 0x21, 0x00


	//----- nvinfo : EIATTR_SPARSE_MMA_MASK
	.align		4
.L_107:
        /*0058*/ 	.byte	0x03, 0x50
        /*005a*/ 	.short	0x0000


	//----- nvinfo : EIATTR_MAXREG_COUNT
	.align		4
        /*005c*/ 	.byte	0x03, 0x1b
        /*005e*/ 	.short	0x00ff


	//----- nvinfo : EIATTR_MERCURY_ISA_VERSION
	.align		4
        /*0060*/ 	.byte	0x03, 0x5f
        /*0062*/ 	.short	0x0101


	//----- nvinfo : EIATTR_VRC_CTA_INIT_COUNT
	.align		4
        /*0064*/ 	.byte	0x02, 0x4a
	.zero		1
	.zero		1


	//----- nvinfo : EIATTR_EXIT_INSTR_OFFSETS
	.align		4
        /*0068*/ 	.byte	0x04, 0x1c
        /*006a*/ 	.short	(.L_109 - .L_108)


	//   ....[0]....
.L_108:
        /*006c*/ 	.word	0x00000100


	//   ....[1]....
        /*0070*/ 	.word	0x000002e0


	//----- nvinfo : EIATTR_CRS_STACK_SIZE
	.align		4
.L_109:
        /*0074*/ 	.byte	0x04, 0x1e
        /*0076*/ 	.short	(.L_111 - .L_110)
.L_110:
        /*0078*/ 	.word	0x00000000


	//----- nvinfo : EIATTR_CBANK_PARAM_SIZE
	.align		4
.L_111:
        /*007c*/ 	.byte	0x03, 0x19
        /*007e*/ 	.short	0x0028


	//----- nvinfo : EIATTR_PARAM_CBANK
	.align		4
        /*0080*/ 	.byte	0x04, 0x0a
        /*0082*/ 	.short	(.L_113 - .L_112)
	.align		4
.L_112:
        /*0084*/ 	.word	index@(.nv.constant0._Z7kernel2diPdS_S_)
        /*0088*/ 	.short	0x0380
        /*008a*/ 	.short	0x0028


	//----- nvinfo : EIATTR_SW_WAR
	.align		4
.L_113:
        /*008c*/ 	.byte	0x04, 0x36
        /*008e*/ 	.short	(.L_115 - .L_114)
.L_114:
        /*0090*/ 	.word	0x00000008
.L_115:


//--------------------- .nv.info._Z9kernel1_0PdS_iS_i --------------------------
	.section	.nv.info._Z9kernel1_0PdS_iS_i,"",@"SHT_CUDA_INFO"
	.sectionflags	@""
	.align	4


	//----- nvinfo : EIATTR_CUDA_API_VERSION
	.align		4
        /*0000*/ 	.byte	0x04, 0x37
        /*0002*/ 	.short	(.L_117 - .L_116)
.L_116:
        /*0004*/ 	.word	0x00000082


	//----- nvinfo : EIATTR_KPARAM_INFO
	.align		4
.L_117:
        /*0008*/ 	.byte	0x04, 0x17
        /*000a*/ 	.short	(.L_119 - .L_118)
.L_118:
        /*000c*/ 	.word	0x00000000
        /*0010*/ 	.short	0x0004
        /*0012*/ 	.short	0x0020
        /*0014*/ 	.byte	0x00, 0xf0, 0x11, 0x00


	//----- nvinfo : EIATTR_KPARAM_INFO
	.align		4
.L_119:
        /*0018*/ 	.byte	0x04, 0x17
        /*001a*/ 	.short	(.L_121 - .L_120)
.L_120:
        /*001c*/ 	.word	0x00000000
        /*0020*/ 	.short	0x0003
        /*0022*/ 	.short	0x0018
        /*0024*/ 	.byte	0x00, 0xf5, 0x21, 0x00


	//----- nvinfo : EIATTR_KPARAM_INFO
	.align		4
.L_121:
        /*0028*/ 	.byte	0x04, 0x17
        /*002a*/ 	.short	(.L_123 - .L_122)
.L_122:
        /*002c*/ 	.word	0x00000000
        /*0030*/ 	.short	0x0002
        /*0032*/ 	.short	0x0010
        /*0034*/ 	.byte	0x00, 0xf0, 0x11, 0x00


	//----- nvinfo : EIATTR_KPARAM_INFO
	.align		4
.L_123:
        /*0038*/ 	.byte	0x04, 0x17
        /*003a*/ 	.short	(.L_125 - .L_124)
.L_124:
        /*003c*/ 	.word	0x00000000
        /*0040*/ 	.short	0x0001
        /*0042*/ 	.short	0x0008
        /*0044*/ 	.byte	0x00, 0xf5, 0x21, 0x00


	//----- nvinfo : EIATTR_KPARAM_INFO
	.align		4
.L_125:
        /*0048*/ 	.byte	0x04, 0x17
        /*004a*/ 	.short	(.L_127 - .L_126)
.L_126:
        /*004c*/ 	.word	0x00000000
        /*0050*/ 	.short	0x0000
        /*0052*/ 	.short	0x0000
        /*0054*/ 	.byte	0x00, 0xf5, 0x21, 0x00


	//----- nvinfo : EIATTR_SPARSE_MMA_MASK
	.align		4
.L_127:
        /*0058*/ 	.byte	0x03, 0x50
        /*005a*/ 	.short	0x0000


	//----- nvinfo : EIATTR_MAXREG_COUNT
	.align		4
        /*005c*/ 	.byte	0x03, 0x1b
        /*005e*/ 	.short	0x00ff


	//----- nvinfo : EIATTR_MERCURY_ISA_VERSION
	.align		4
        /*0060*/ 	.byte	0x03, 0x5f
        /*0062*/ 	.short	0x0101


	//----- nvinfo : EIATTR_VRC_CTA_INIT_COUNT
	.align		4
        /*0064*/ 	.byte	0x02, 0x4a
	.zero		1
	.zero		1


	//----- nvinfo : EIATTR_EXIT_INSTR_OFFSETS
	.align		4
        /*0068*/ 	.byte	0x04, 0x1c
        /*006a*/ 	.short	(.L_129 - .L_128)


	//   ....[0]....
.L_128:
        /*006c*/ 	.word	0x00000310


	//   ....[1]....
        /*0070*/ 	.word	0x000003f0


	//----- nvinfo : EIATTR_CRS_STACK_SIZE
	.align		4
.L_129:
        /*0074*/ 	.byte	0x04, 0x1e
        /*0076*/ 	.short	(.L_131 - .L_130)
.L_130:
        /*0078*/ 	.word	0x00000000


	//----- nvinfo : EIATTR_CBANK_PARAM_SIZE
	.align		4
.L_131:
        /*007c*/ 	.byte	0x03, 0x19
        /*007e*/ 	.short	0x0024


	//----- nvinfo : EIATTR_PARAM_CBANK
	.align		4
        /*0080*/ 	.byte	0x04, 0x0a
        /*0082*/ 	.short	(.L_133 - .L_132)
	.align		4
.L_132:
        /*0084*/ 	.word	index@(.nv.constant0._Z9kernel1_0PdS_iS_i)
        /*0088*/ 	.short	0x0380
        /*008a*/ 	.short	0x0024


	//----- nvinfo : EIATTR_SW_WAR
	.align		4
.L_133:
        /*008c*/ 	.byte	0x04, 0x36
        /*008e*/ 	.short	(.L_135 - .L_134)
.L_134:
        /*0090*/ 	.word	0x00000008
.L_135:


//--------------------- .nv.info._Z7kernel1PdS_iS_i --------------------------
	.section	.nv.info._Z7kernel1PdS_iS_i,"",@"SHT_CUDA_INFO"
	.sectionflags	@""
	.align	4


	//----- nvinfo : EIATTR_CUDA_API_VERSION
	.align		4
        /*0000*/ 	.byte	0x04, 0x37
        /*0002*/ 	.short	(.L_137 - .L_136)
.L_136:
        /*0004*/ 	.word	0x00000082


	//----- nvinfo : EIATTR_KPARAM_INFO
	.align		4
.L_137:
        /*0008*/ 	.byte	0x04, 0x17
        /*000a*/ 	.short	(.L_139 - .L_138)
.L_138:
        /*000c*/ 	.word	0x00000000
        /*0010*/ 	.short	0x0004
        /*0012*/ 	.short	0x0020
        /*0014*/ 	.byte	0x00, 0xf0, 0x11, 0x00


	//----- nvinfo : EIATTR_KPARAM_INFO
	.align		4
.L_139:
        /*0018*/ 	.byte	0x04, 0x17
        /*001a*/ 	.short	(.L_141 - .L_140)
.L_140:
        /*001c*/ 	.word	0x00000000
        /*0020*/ 	.short	0x0003
        /*0022*/ 	.short	0x0018
        /*0024*/ 	.byte	0x00, 0xf5, 0x21, 0x00


	//----- nvinfo : EIATTR_KPARAM_INFO
	.align		4
.L_141:
        /*0028*/ 	.byte	0x04, 0x17
        /*002a*/ 	.short	(.L_143 - .L_142)
.L_142:
        /*002c*/ 	.word	0x00000000
        /*0030*/ 	.short	0x0002
        /*0032*/ 	.short	0x0010
        /*0034*/ 	.byte	0x00, 0xf0, 0x11, 0x00


	//----- nvinfo : EIATTR_KPARAM_INFO
	.align		4
.L_143:
        /*0038*/ 	.byte	0x04, 0x17
        /*003a*/ 	.short	(.L_145 - .L_144)
.L_144:
        /*003c*/ 	.word	0x00000000
        /*0040*/ 	.short	0x0001
        /*0042*/ 	.short	0x0008
        /*0044*/ 	.byte	0x00, 0xf5, 0x21, 0x00


	//----- nvinfo : EIATTR_KPARAM_INFO
	.align		4
.L_145:
        /*0048*/ 	.byte	0x04, 0x17
        /*004a*/ 	.short	(.L_147 - .L_146)
.L_146:
        /*004c*/ 	.word	0x00000000
        /*0050*/ 	.short	0x0000
        /*0052*/ 	.short	0x0000
        /*0054*/ 	.byte	0x00, 0xf5, 0x21, 0x00


	//----- nvinfo : EIATTR_SPARSE_MMA_MASK
	.align		4
.L_147:
        /*0058*/ 	.byte	0x03, 0x50
        /*005a*/ 	.short	0x0000


	//----- nvinfo : EIATTR_MAXREG_COUNT
	.align		4
        /*005c*/ 	.byte	0x03, 0x1b
        /*005e*/ 	.short	0x00ff


	//----- nvinfo : EIATTR_MERCURY_ISA_VERSION
	.align		4
        /*0060*/ 	.byte	0x03, 0x5f
        /*0062*/ 	.short	0x0101


	//----- nvinfo : EIATTR_VRC_CTA_INIT_COUNT
	.align		4
        /*0064*/ 	.byte	0x02, 0x4a
	.zero		1
	.zero		1


	//----- nvinfo : EIATTR_EXIT_INSTR_OFFSETS
	.align		4
        /*0068*/ 	.byte	0x04, 0x1c
        /*006a*/ 	.short	(.L_149 - .L_148)


	//   ....[0]....
.L_148:
        /*006c*/ 	.word	0x00000060


	//   ....[1]....
        /*0070*/ 	.word	0x00000300


	//----- nvinfo : EIATTR_CRS_STACK_SIZE
	.align		4
.L_149:
        /*0074*/ 	.byte	0x04, 0x1e
        /*0076*/ 	.short	(.L_151 - .L_150)
.L_150:
        /*0078*/ 	.word	0x00000000


	//----- nvinfo : EIATTR_CBANK_PARAM_SIZE
	.align		4
.L_151:
        /*007c*/ 	.byte	0x03, 0x19
        /*007e*/ 	.short	0x0024


	//----- nvinfo : EIATTR_PARAM_CBANK
	.align		4
        /*0080*/ 	.byte	0x04, 0x0a
        /*0082*/ 	.short	(.L_153 - .L_152)
	.align		4
.L_152:
        /*0084*/ 	.word	index@(.nv.constant0._Z7kernel1PdS_iS_i)
        /*0088*/ 	.short	0x0380
        /*008a*/ 	.short	0x0024


	//----- nvinfo : EIATTR_SW_WAR
	.align		4
.L_153:
        /*008c*/ 	.byte	0x04, 0x36
        /*008e*/ 	.short	(.L_155 - .L_154)
.L_154:
        /*0090*/ 	.word	0x00000008
.L_155:


//--------------------- .nv.callgraph             --------------------------
	.section	.nv.callgraph,"",@"SHT_CUDA_CALLGRAPH"
	.align	4
	.sectionentsize	8
	.align		4
        /*0000*/ 	.word	0x00000000
	.align		4
        /*0004*/ 	.word	0xffffffff
	.align		4
        /*0008*/ 	.word	0x00000000
	.align		4
        /*000c*/ 	.word	0xfffffffe
	.align		4
        /*0010*/ 	.word	0x00000000
	.align		4
        /*0014*/ 	.word	0xfffffffd
	.align		4
        /*0018*/ 	.word	0x00000000
	.align		4
        /*001c*/ 	.word	0xfffffffc


//--------------------- .text._Z7Kernel4iidPdS_   --------------------------
	.section	.text._Z7Kernel4iidPdS_,"ax",@progbits
	.align	128
        .global         _Z7Kernel4iidPdS_
        .type           _Z7Kernel4iidPdS_,@function
        .size           _Z7Kernel4iidPdS_,(.L_x_41 - _Z7Kernel4iidPdS_)
        .other          _Z7Kernel4iidPdS_,@"STO_CUDA_ENTRY STV_DEFAULT"
_Z7Kernel4iidPdS_:
.text._Z7Kernel4iidPdS_:
[----:B------:R-:W-:Y:S01]  /*0000*/  LDC R1, c[0x0][0x37c] ;  /* 0x0000df00ff017b82 */ /* 0x000fe20000000800 */
[----:B------:R-:W0:Y:S01]  /*0010*/  S2R R0, SR_CTAID.X ;  /* 0x0000000000007919 */ /* 0x000e220000002500 */
[----:B------:R-:W0:Y:S01]  /*0020*/  LDCU UR4, c[0x0][0x360] ;  /* 0x00006c00ff0477ac */ /* 0x000e220008000800 */
[----:B------:R-:W0:Y:S01]  /*0030*/  S2R R3, SR_TID.X ;  /* 0x0000000000037919 */ /* 0x000e220000002100 */
[----:B------:R-:W1:Y:S01]  /*0040*/  LDCU UR5, c[0x0][0x380] ;  /* 0x00007000ff0577ac */ /* 0x000e620008000800 */
[----:B0-----:R-:W-:-:S05]  /*0050*/  IMAD R0, R0, UR4, R3 ;  /* 0x0000000400007c24 */ /* 0x001fca000f8e0203 */
[----:B-1----:R-:W-:-:S13]  /*0060*/  ISETP.GE.AND P0, PT, R0, UR5, PT ;  /* 0x0000000500007c0c */ /* 0x002fda000bf06270 */
[----:B------:R-:W-:Y:S05]  /*0070*/  @P0 EXIT ;  /* 0x000000000000094d */ /* 0x000fea0003800000 */
[----:B------:R-:W0:Y:S01]  /*0080*/  LDC.64 R2, c[0x0][0x390] ;  /* 0x0000e400ff027b82 */ /* 0x000e220000000a00 */
[----:B------:R-:W1:Y:S01]  /*0090*/  LDCU.64 UR4, c[0x0][0x358] ;  /* 0x00006b00ff0477ac */ /* 0x000e620008000a00 */
[----:B------:R-:W2:Y:S06]  /*00a0*/  LDCU UR6, c[0x0][0x38c] ;  /* 0x00007180ff0677ac */ /* 0x000eac0008000800 */
[----:B------:R-:W3:Y:S01]  /*00b0*/  LDC.64 R10, c[0x0][0x388] ;  /* 0x0000e200ff0a7b82 */ /* 0x000ee20000000a00 */
[----:B0-----:R-:W-:-:S05]  /*00c0*/  IMAD.WIDE R2, R0, 0x8, R2 ;  /* 0x0000000800027825 */ /* 0x001fca00078e0202 */
[----:B-1----:R-:W4:Y:S01]  /*00d0*/  LDG.E.64 R4, desc[UR4][R2.64] ;  /* 0x0000000402047981 */ /* 0x002f22000c1e1b00 */
[----:B--2---:R-:W3:Y:S01]  /*00e0*/  MUFU.RCP64H R7, UR6 ;  /* 0x0000000600077d08 */ /* 0x004ee20008001800 */
[----:B------:R-:W-:Y:S01]  /*00f0*/  IMAD.MOV.U32 R6, RZ, RZ, 0x1 ;  /* 0x00000001ff067424 */ /* 0x000fe200078e00ff */
[----:B------:R-:W-:Y:S05]  /*0100*/  BSSY.RECONVERGENT B0, `(.L_x_0) ;  /* 0x0000010000007945 */ /* 0x000fea0003800200 */
[----:B---3--:R-:W-:-:S08]  /*0110*/  DFMA R8, R6, -R10, 1 ;  /* 0x3ff000000608742b */ /* 0x008fd0000000080a */
[----:B------:R-:W-:-:S08]  /*0120*/  DFMA R8, R8, R8, R8 ;  /* 0x000000080808722b */ /* 0x000fd00000000008 */
[----:B------:R-:W-:-:S08]  /*0130*/  DFMA R8, R6, R8, R6 ;  /* 0x000000080608722b */ /* 0x000fd00000000006 */
[----:B------:R-:W-:-:S08]  /*0140*/  DFMA R6, R8, -R10, 1 ;  /* 0x3ff000000806742b */ /* 0x000fd0000000080a */
[----:B------:R-:W-:-:S08]  /*0150*/  DFMA R6, R8, R6, R8 ;  /* 0x000000060806722b */ /* 0x000fd00000000008 */
[----:B----4-:R-:W-:-:S08]  /*0160*/  DMUL R8, R4, -R6 ;  /* 0x8000000604087228 */ /* 0x010fd00000000000 */
[--C-:B------:R-:W-:Y:S02]  /*0170*/  DFMA R2, R8, -R10, -R4.reuse ;  /* 0x8000000a0802722b */ /* 0x100fe40000000804 */
[----:B------:R-:W-:-:S06]  /*0180*/  DADD R4, -RZ, -R4 ;  /* 0x00000000ff047229 */ /* 0x000fcc0000000904 */
[----:B------:R-:W-:-:S04]  /*0190*/  DFMA R2, R6, R2, R8 ;  /* 0x000000020602722b */ /* 0x000fc80000000008 */
[----:B------:R-:W-:-:S06]  /*01a0*/  FSETP.GEU.AND P1, PT, |R5|, 6.5827683646048100446e-37, PT ;  /* 0x036000000500780b */ /* 0x000fcc0003f2e200 */
[----:B------:R-:W-:-:S05]  /*01b0*/  FFMA R6, RZ, UR6, R3 ;  /* 0x00000006ff067c23 */ /* 0x000fca0008000003 */
[----:B------:R-:W-:-:S13]  /*01c0*/  FSETP.GT.AND P0, PT, |R6|, 1.469367938527859385e-39, PT ;  /* 0x001000000600780b */ /* 0x000fda0003f04200 */
[----:B------:R-:W-:Y:S05]  /*01d0*/  @P0 BRA P1, `(.L_x_1) ;  /* 0x0000000000080947 */ /* 0x000fea0000800000 */
[----:B------:R-:W-:-:S07]  /*01e0*/  MOV R10, 0x200 ;  /* 0x00000200000a7802 */ /* 0x000fce0000000f00 */
[----:B------:R-:W-:Y:S05]  /*01f0*/  CALL.REL.NOINC `($__internal_0_$__cuda_sm20_div_rn_f64_full) ;  /* 0x00000000001c7944 */ /* 0x000fea0003c00000 */
.L_x_1:
[----:B------:R-:W-:Y:S05]  /*0200*/  BSYNC.RECONVERGENT B0 ;  /* 0x0000000000007941 */ /* 0x000fea0003800200 */
.L_x_0:
[----:B------:R-:W0:Y:S08]  /*0210*/  LDC R7, c[0x0][0x384] ;  /* 0x0000e100ff077b82 */ /* 0x000e300000000800 */
[----:B------:R-:W1:Y:S01]  /*0220*/  LDC.64 R4, c[0x0][0x398] ;  /* 0x0000e600ff047b82 */ /* 0x000e620000000a00 */
[----:B0-----:R-:W-:-:S04]  /*0230*/  IMAD R7, R0, 0x5, R7 ;  /* 0x0000000500077824 */ /* 0x001fc800078e0207 */
[----:B-1----:R-:W-:-:S05]  /*0240*/  IMAD.WIDE R4, R7, 0x8, R4 ;  /* 0x0000000807047825 */ /* 0x002fca00078e0204 */
[----:B------:R-:W-:Y:S01]  /*0250*/  STG.E.64 desc[UR4][R4.64], R2 ;  /* 0x0000000204007986 */ /* 0x000fe2000c101b04 */
[----:B------:R-:W-:Y:S05]  /*0260*/  EXIT ;  /* 0x000000000000794d */ /* 0x000fea0003800000 */
        .weak           $__internal_0_$__cuda_sm20_div_rn_f64_full
        .type           $__internal_0_$__cuda_sm20_div_rn_f64_full,@function
        .size           $__internal_0_$__cuda_sm20_div_rn_f64_full,(.L_x_41 - $__internal_0_$__cuda_sm20_div_rn_f64_full)
$__internal_0_$__cuda_sm20_div_rn_f64_full:
[----:B------:R-:W0:Y:S01]  /*0270*/  LDC.64 R2, c[0x0][0x388] ;  /* 0x0000e200ff027b82 */ /* 0x000e220000000a00 */
[C---:B------:R-:W-:Y:S01]  /*0280*/  FSETP.GEU.AND P2, PT, |R5|.reuse, 1.469367938527859385e-39, PT ;  /* 0x001000000500780b */ /* 0x040fe20003f4e200 */
[----:B------:R-:W-:Y:S01]  /*0290*/  BSSY.RECONVERGENT B1, `(.L_x_2) ;  /* 0x0000053000017945 */ /* 0x000fe20003800200 */
[----:B------:R-:W-:-:S05]  /*02a0*/  LOP3.LUT R11, R5, 0x7ff00000, RZ, 0xc0, !PT ;  /* 0x7ff00000050b7812 */ /* 0x000fca00078ec0ff */
[----:B------:R-:W-:Y:S01]  /*02b0*/  IMAD.MOV.U32 R21, RZ, RZ, R11 ;  /* 0x000000ffff157224 */ /* 0x000fe200078e000b */
[C---:B0-----:R-:W-:Y:S02]  /*02c0*/  FSETP.GEU.AND P0, PT, |R3|.reuse, 1.469367938527859385e-39, PT ;  /* 0x001000000300780b */ /* 0x041fe40003f0e200 */
[----:B------:R-:W-:-:S04]  /*02d0*/  LOP3.LUT R6, R3, 0x800fffff, RZ, 0xc0, !PT ;  /* 0x800fffff03067812 */ /* 0x000fc800078ec0ff */
[----:B------:R-:W-:Y:S01]  /*02e0*/  LOP3.LUT R7, R6, 0x3ff00000, RZ, 0xfc, !PT ;  /* 0x3ff0000006077812 */ /* 0x000fe200078efcff */
[----:B------:R-:W-:-:S06]  /*02f0*/  IMAD.MOV.U32 R6, RZ, RZ, R2 ;  /* 0x000000ffff067224 */ /* 0x000fcc00078e0002 */
[----:B------:R-:W0:Y:S02]  /*0300*/  @!P0 LDC.64 R8, c[0x0][0x388] ;  /* 0x0000e200ff088b82 */ /* 0x000e240000000a00 */
[----:B0-----:R-:W-:Y:S01]  /*0310*/  @!P0 DMUL R6, R8, 8.98846567431157953865e+307 ;  /* 0x7fe0000008068828 */ /* 0x001fe20000000000 */
[----:B------:R-:W-:-:S05]  /*0320*/  IMAD.MOV.U32 R8, RZ, RZ, 0x1 ;  /* 0x00000001ff087424 */ /* 0x000fca00078e00ff */
[----:B------:R-:W0:Y:S02]  /*0330*/  MUFU.RCP64H R9, R7 ;  /* 0x0000000700097308 */ /* 0x000e240000001800 */
[----:B0-----:R-:W-:-:S08]  /*0340*/  DFMA R12, R8, -R6, 1 ;  /* 0x3ff00000080c742b */ /* 0x001fd00000000806 */
[----:B------:R-:W-:Y:S01]  /*0350*/  DFMA R14, R12, R12, R12 ;  /* 0x0000000c0c0e722b */ /* 0x000fe2000000000c */
[----:B------:R-:W-:Y:S01]  /*0360*/  LOP3.LUT R12, R3, 0x7ff00000, RZ, 0xc0, !PT ;  /* 0x7ff00000030c7812 */ /* 0x000fe200078ec0ff */
[----:B------:R-:W-:-:S03]  /*0370*/  IMAD.MOV.U32 R13, RZ, RZ, 0x1ca00000 ;  /* 0x1ca00000ff0d7424 */ /* 0x000fc600078e00ff */
[----:B------:R-:W-:Y:S01]  /*0380*/  ISETP.GE.U32.AND P1, PT, R11, R12, PT ;  /* 0x0000000c0b00720c */ /* 0x000fe20003f26070 */
[----:B------:R-:W-:Y:S02]  /*0390*/  IMAD.MOV.U32 R20, RZ, RZ, R12 ;  /* 0x000000ffff147224 */ /* 0x000fe400078e000c */
[----:B------:R-:W-:Y:S01]  /*03a0*/  DFMA R16, R8, R14, R8 ;  /* 0x0000000e0810722b */ /* 0x000fe20000000008 */
[----:B------:R-:W-:Y:S01]  /*03b0*/  @!P0 LOP3.LUT R20, R7, 0x7ff00000, RZ, 0xc0, !PT ;  /* 0x7ff0000007148812 */ /* 0x000fe200078ec0ff */
[----:B------:R-:W-:Y:S01]  /*03c0*/  IMAD.MOV.U32 R8, RZ, RZ, R4 ;  /* 0x000000ffff087224 */ /* 0x000fe200078e0004 */
[----:B------:R-:W-:-:S03]  /*03d0*/  SEL R13, R13, 0x63400000, !P1 ;  /* 0x634000000d0d7807 */ /* 0x000fc60004800000 */
[----:B------:R-:W-:Y:S01]  /*03e0*/  VIADD R23, R20, 0xffffffff ;  /* 0xffffffff14177836 */ /* 0x000fe20000000000 */
[C-C-:B------:R-:W-:Y:S01]  /*03f0*/  @!P2 LOP3.LUT R14, R13.reuse, 0x80000000, R5.reuse, 0xf8, !PT ;  /* 0x800000000d0ea812 */ /* 0x140fe200078ef805 */
[----:B------:R-:W-:Y:S01]  /*0400*/  DFMA R18, R16, -R6, 1 ;  /* 0x3ff000001012742b */ /* 0x000fe20000000806 */
[----:B------:R-:W-:Y:S02]  /*0410*/  LOP3.LUT R9, R13, 0x800fffff, R5, 0xf8, !PT ;  /* 0x800fffff0d097812 */ /* 0x000fe400078ef805 */
[----:B------:R-:W-:Y:S01]  /*0420*/  @!P2 LOP3.LUT R15, R14, 0x100000, RZ, 0xfc, !PT ;  /* 0x001000000e0fa812 */ /* 0x000fe200078efcff */
[----:B------:R-:W-:-:S06]  /*0430*/  @!P2 IMAD.MOV.U32 R14, RZ, RZ, RZ ;  /* 0x000000ffff0ea224 */ /* 0x000fcc00078e00ff */
[----:B------:R-:W-:Y:S02]  /*0440*/  @!P2 DFMA R8, R8, 2, -R14 ;  /* 0x400000000808a82b */ /* 0x000fe4000000080e */
[----:B------:R-:W-:-:S08]  /*0450*/  DFMA R14, R16, R18, R16 ;  /* 0x00000012100e722b */ /* 0x000fd00000000010 */
[----:B------:R-:W-:Y:S01]  /*0460*/  @!P2 LOP3.LUT R21, R9, 0x7ff00000, RZ, 0xc0, !PT ;  /* 0x7ff000000915a812 */ /* 0x000fe200078ec0ff */
[----:B------:R-:W-:-:S04]  /*0470*/  DMUL R16, R14, R8 ;  /* 0x000000080e107228 */ /* 0x000fc80000000000 */
[----:B------:R-:W-:-:S04]  /*0480*/  VIADD R22, R21, 0xffffffff ;  /* 0xffffffff15167836 */ /* 0x000fc80000000000 */
[----:B------:R-:W-:Y:S01]  /*0490*/  DFMA R18, R16, -R6, R8 ;  /* 0x800000061012722b */ /* 0x000fe20000000008 */
[----:B------:R-:W-:-:S04]  /*04a0*/  ISETP.GT.U32.AND P0, PT, R22, 0x7feffffe, PT ;  /* 0x7feffffe1600780c */ /* 0x000fc80003f04070 */
[----:B------:R-:W-:-:S03]  /*04b0*/  ISETP.GT.U32.OR P0, PT, R23, 0x7feffffe, P0 ;  /* 0x7feffffe1700780c */ /* 0x000fc60000704470 */
[----:B------:R-:W-:-:S10]  /*04c0*/  DFMA R14, R14, R18, R16 ;  /* 0x000000120e0e722b */ /* 0x000fd40000000010 */
[----:B------:R-:W-:Y:S05]  /*04d0*/  @P0 BRA `(.L_x_3) ;  /* 0x0000000000600947 */ /* 0x000fea0003800000 */
[----:B------:R-:W-:Y:S01]  /*04e0*/  VIADDMNMX R11, R11, -R12, 0xb9600000, !PT ;  /* 0xb96000000b0b7446 */ /* 0x000fe2000780090c */
[----:B------:R-:W-:-:S03]  /*04f0*/  IMAD.MOV.U32 R4, RZ, RZ, RZ ;  /* 0x000000ffff047224 */ /* 0x000fc600078e00ff */
[----:B------:R-:W-:-:S05]  /*0500*/  VIMNMX R2, PT, PT, R11, 0x46a00000, PT ;  /* 0x46a000000b027848 */ /* 0x000fca0003fe0100 */
[----:B------:R-:W-:-:S04]  /*0510*/  IMAD.IADD R11, R2, 0x1, -R13 ;  /* 0x00000001020b7824 */ /* 0x000fc800078e0a0d */
[----:B------:R-:W-:-:S06]  /*0520*/  VIADD R5, R11, 0x7fe00000 ;  /* 0x7fe000000b057836 */ /* 0x000fcc0000000000 */
[----:B------:R-:W-:-:S10]  /*0530*/  DMUL R12, R14, R4 ;  /* 0x000000040e0c7228 */ /* 0x000fd40000000000 */
[----:B------:R-:W-:-:S13]  /*0540*/  FSETP.GTU.AND P0, PT, |R13|, 1.469367938527859385e-39, PT ;  /* 0x001000000d00780b */ /* 0x000fda0003f0c200 */
[----:B------:R-:W-:Y:S05]  /*0550*/  @P0 BRA `(.L_x_4) ;  /* 0x0000000000980947 */ /* 0x000fea0003800000 */
[----:B------:R-:W-:Y:S01]  /*0560*/  DFMA R6, R14, -R6, R8 ;  /* 0x800000060e06722b */ /* 0x000fe20000000008 */
[----:B------:R-:W-:-:S09]  /*0570*/  IMAD.MOV.U32 R4, RZ, RZ, RZ ;  /* 0x000000ffff047224 */ /* 0x000fd200078e00ff */
[C---:B------:R-:W-:Y:S02]  /*0580*/  FSETP.NEU.AND P0, PT, R7.reuse, RZ, PT ;  /* 0x000000ff0700720b */ /* 0x040fe40003f0d000 */
[----:B------:R-:W-:-:S04]  /*0590*/  LOP3.LUT R9, R7, 0x80000000, R3, 0x48, !PT ;  /* 0x8000000007097812 */ /* 0x000fc800078e4803 */
[----:B------:R-:W-:-:S07]  /*05a0*/  LOP3.LUT R5, R9, R5, RZ, 0xfc, !PT ;  /* 0x0000000509057212 */ /* 0x000fce00078efcff */
[----:B------:R-:W-:Y:S05]  /*05b0*/  @!P0 BRA `(.L_x_4) ;  /* 0x0000000000808947 */ /* 0x000fea0003800000 */
[----:B------:R-:W-:Y:S01]  /*05c0*/  IMAD.MOV R3, RZ, RZ, -R11 ;  /* 0x000000ffff037224 */ /* 0x000fe200078e0a0b */
[----:B------:R-:W-:Y:S01]  /*05d0*/  DMUL.RP R4, R14, R4 ;  /* 0x000000040e047228 */ /* 0x000fe20000008000 */
[----:B------:R-:W-:Y:S01]  /*05e0*/  IMAD.MOV.U32 R2, RZ, RZ, RZ ;  /* 0x000000ffff027224 */ /* 0x000fe200078e00ff */
[----:B------:R-:W-:-:S05]  /*05f0*/  IADD3 R11, PT, PT, -R11, -0x43300000, RZ ;  /* 0xbcd000000b0b7810 */ /* 0x000fca0007ffe1ff */
[----:B------:R-:W-:-:S03]  /*0600*/  DFMA R2, R12, -R2, R14 ;  /* 0x800000020c02722b */ /* 0x000fc6000000000e */
[----:B------:R-:W-:-:S07]  /*0610*/  LOP3.LUT R9, R5, R9, RZ, 0x3c, !PT ;  /* 0x0000000905097212 */ /* 0x000fce00078e3cff */
[----:B------:R-:W-:-:S04]  /*0620*/  FSETP.NEU.AND P0, PT, |R3|, R11, PT ;  /* 0x0000000b0300720b */ /* 0x000fc80003f0d200 */
[----:B------:R-:W-:Y:S02]  /*0630*/  FSEL R12, R4, R12, !P0 ;  /* 0x0000000c040c7208 */ /* 0x000fe40004000000 */
[----:B------:R-:W-:Y:S01]  /*0640*/  FSEL R13, R9, R13, !P0 ;  /* 0x0000000d090d7208 */ /* 0x000fe20004000000 */
[----:B------:R-:W-:Y:S06]  /*0650*/  BRA `(.L_x_4) ;  /* 0x0000000000587947 */ /* 0x000fec0003800000 */
.L_x_3:
[----:B------:R-:W-:-:S14]  /*0660*/  DSETP.NAN.AND P0, PT, R4, R4, PT ;  /* 0x000000040400722a */ /* 0x000fdc0003f08000 */
[----:B------:R-:W-:Y:S05]  /*0670*/  @P0 BRA `(.L_x_5) ;  /* 0x0000000000480947 */ /* 0x000fea0003800000 */
[----:B------:R-:W0:Y:S02]  /*0680*/  LDC.64 R6, c[0x0][0x388] ;  /* 0x0000e200ff067b82 */ /* 0x000e240000000a00 */
[----:B0-----:R-:W-:-:S14]  /*0690*/  DSETP.NAN.AND P0, PT, R6, R6, PT ;  /* 0x000000060600722a */ /* 0x001fdc0003f08000 */
[----:B------:R-:W-:Y:S05]  /*06a0*/  @P0 BRA `(.L_x_6) ;  /* 0x0000000000300947 */ /* 0x000fea0003800000 */
[----:B------:R-:W-:Y:S01]  /*06b0*/  ISETP.NE.AND P0, PT, R21, R20, PT ;  /* 0x000000141500720c */ /* 0x000fe20003f05270 */
[----:B------:R-:W-:Y:S02]  /*06c0*/  IMAD.MOV.U32 R12, RZ, RZ, 0x0 ;  /* 0x00000000ff0c7424 */ /* 0x000fe400078e00ff */
[----:B------:R-:W-:-:S10]  /*06d0*/  IMAD.MOV.U32 R13, RZ, RZ, -0x80000 ;  /* 0xfff80000ff0d7424 */ /* 0x000fd400078e00ff */
[----:B------:R-:W-:Y:S05]  /*06e0*/  @!P0 BRA `(.L_x_4) ;  /* 0x0000000000348947 */ /* 0x000fea0003800000 */
[----:B------:R-:W-:Y:S02]  /*06f0*/  ISETP.NE.AND P0, PT, R21, 0x7ff00000, PT ;  /* 0x7ff000001500780c */ /* 0x000fe40003f05270 */
[----:B------:R-:W-:Y:S02]  /*0700*/  LOP3.LUT R13, R5, 0x80000000, R3, 0x48, !PT ;  /* 0x80000000050d7812 */ /* 0x000fe400078e4803 */
[----:B------:R-:W-:-:S13]  /*0710*/  ISETP.EQ.OR P0, PT, R20, RZ, !P0 ;  /* 0x000000ff1400720c */ /* 0x000fda0004702670 */
[----:B------:R-:W-:Y:S01]  /*0720*/  @P0 LOP3.LUT R2, R13, 0x7ff00000, RZ, 0xfc, !PT ;  /* 0x7ff000000d020812 */ /* 0x000fe200078efcff */
[----:B------:R-:W-:Y:S02]  /*0730*/  @!P0 IMAD.MOV.U32 R12, RZ, RZ, RZ ;  /* 0x000000ffff0c8224 */ /* 0x000fe400078e00ff */
[----:B------:R-:W-:Y:S02]  /*0740*/  @P0 IMAD.MOV.U32 R12, RZ, RZ, RZ ;  /* 0x000000ffff0c0224 */ /* 0x000fe400078e00ff */
[----:B------:R-:W-:Y:S01]  /*0750*/  @P0 IMAD.MOV.U32 R13, RZ, RZ, R2 ;  /* 0x000000ffff0d0224 */ /* 0x000fe200078e0002 */
[----:B------:R-:W-:Y:S06]  /*0760*/  BRA `(.L_x_4) ;  /* 0x0000000000147947 */ /* 0x000fec0003800000 */
.L_x_6:
[----:B------:R-:W-:Y:S01]  /*0770*/  LOP3.LUT R13, R3, 0x80000, RZ, 0xfc, !PT ;  /* 0x00080000030d7812 */ /* 0x000fe200078efcff */
[----:B------:R-:W-:Y:S01]  /*0780*/  IMAD.MOV.U32 R12, RZ, RZ, R2 ;  /* 0x000000ffff0c7224 */ /* 0x000fe200078e0002 */
[----:B------:R-:W-:Y:S06]  /*0790*/  BRA `(.L_x_4) ;  /* 0x0000000000087947 */ /* 0x000fec0003800000 */
.L_x_5:
[----:B------:R-:W-:Y:S01]  /*07a0*/  LOP3.LUT R13, R5, 0x80000, RZ, 0xfc, !PT ;  /* 0x00080000050d7812 */ /* 0x000fe200078efcff */
[----:B------:R-:W-:-:S07]  /*07b0*/  IMAD.MOV.U32 R12, RZ, RZ, R4 ;  /* 0x000000ffff0c7224 */ /* 0x000fce00078e0004 */
.L_x_4:
[----:B------:R-:W-:Y:S05]  /*07c0*/  BSYNC.RECONVERGENT B1 ;  /* 0x0000000000017941 */ /* 0x000fea0003800200 */
.L_x_2:
[----:B------:R-:W-:Y:S02]  /*07d0*/  IMAD.MOV.U32 R11, RZ, RZ, 0x0 ;  /* 0x00000000ff0b7424 */ /* 0x000fe400078e00ff */
[----:B------:R-:W-:Y:S02]  /*07e0*/  IMAD.MOV.U32 R2, RZ, RZ, R12 ;  /* 0x000000ffff027224 */ /* 0x000fe400078e000c */
[----:B------:R-:W-:Y:S01]  /*07f0*/  IMAD.MOV.U32 R3, RZ, RZ, R13 ;  /* 0x000000ffff037224 */ /* 0x000fe200078e000d */
[----:B------:R-:W-:Y:S06]  /*0800*/  RET.REL.NODEC R10 `(_Z7Kernel4iidPdS_) ;  /* 0xfffffff40afc7950 */ /* 0x000fec0003c3ffff */
.L_x_7:
[----:B------:R-:W-:-:S00]  /*0810*/  BRA `(.L_x_7) ;  /* 0xfffffffc00fc7947 */ /* 0x000fc0000383ffff */
[----:B------:R-:W-:-:S00]  /*0820*/  NOP ;  /* 0x0000000000007918 */ /* 0x000fc00000000000 */
        /* <DEDUP_REMOVED lines=13> */
.L_x_41:


//--------------------- .text._Z9Kernel3_0iPdS_S_ --------------------------
	.section	.text._Z9Kernel3_0iPdS_S_,"ax",@progbits
	.align	128
        .global         _Z9Kernel3_0iPdS_S_
        .type           _Z9Kernel3_0iPdS_S_,@function
        .size           _Z9Kernel3_0iPdS_S_,(.L_x_46 - _Z9Kernel3_0iPdS_S_)
        .other          _Z9Kernel3_0iPdS_S_,@"STO_CUDA_ENTRY STV_DEFAULT"
_Z9Kernel3_0iPdS_S_:
.text._Z9Kernel3_0iPdS_S_:
[----:B------:R-:W-:Y:S01]  /*0000*/  LDC R1, c[0x0][0x37c] ;  /* 0x0000df00ff017b82 */ /* 0x000fe20000000800 */
[----:B------:R-:W0:Y:S01]  /*0010*/  S2R R2, SR_CTAID.X ;  /* 0x0000000000027919 */ /* 0x000e220000002500 */
[----:B------:R-:W0:Y:S01]  /*0020*/  LDCU UR4, c[0x0][0x360] ;  /* 0x00006c00ff0477ac */ /* 0x000e220008000800 */
[----:B------:R-:W0:Y:S01]  /*0030*/  S2R R3, SR_TID.X ;  /* 0x0000000000037919 */ /* 0x000e220000002100 */
[----:B------:R-:W1:Y:S01]  /*0040*/  LDCU UR5, c[0x0][0x364] ;  /* 0x00006c80ff0577ac */ /* 0x000e620008000800 */
[----:B------:R-:W1:Y:S01]  /*0050*/  S2R R7, SR_CTAID.Y ;  /* 0x0000000000077919 */ /* 0x000e620000002600 */
[----:B------:R-:W1:Y:S01]  /*0060*/  S2R R4, SR_TID.Y ;  /* 0x0000000000047919 */ /* 0x000e620000002200 */
[----:B0-----:R-:W-:Y:S02]  /*0070*/  IMAD R5, R2, UR4, R3 ;  /* 0x0000000402057c24 */ /* 0x001fe4000f8e0203 */
[----:B-1----:R-:W-:-:S05]  /*0080*/  IMAD R0, R7, UR5, R4 ;  /* 0x0000000507007c24 */ /* 0x002fca000f8e0204 */
[----:B------:R-:W-:-:S13]  /*0090*/  LOP3.LUT P0, RZ, R5, R0, RZ, 0xfc, !PT ;  /* 0x0000000005ff7212 */ /* 0x000fda000780fcff */
[----:B------:R-:W-:Y:S05]  /*00a0*/  @!P0 EXIT ;  /* 0x000000000000894d */ /* 0x000fea0003800000 */
[----:B------:R-:W0:Y:S01]  /*00b0*/  LDCU UR4, c[0x0][0x380] ;  /* 0x00007000ff0477ac */ /* 0x000e220008000800 */
[----:B------:R-:W-:-:S04]  /*00c0*/  ISETP.GT.AND P0, PT, R5, 0x4, PT ;  /* 0x000000040500780c */ /* 0x000fc80003f04270 */
[----:B0-----:R-:W-:-:S13]  /*00d0*/  ISETP.GE.OR P0, PT, R0, UR4, P0 ;  /* 0x0000000400007c0c */ /* 0x001fda0008706670 */
[----:B------:R-:W-:Y:S05]  /*00e0*/  @P0 EXIT ;  /* 0x000000000000094d */ /* 0x000fea0003800000 */
[----:B------:R-:W-:Y:S01]  /*00f0*/  LOP3.LUT P0, RZ, R2, R7, RZ, 0xfc, !PT ;  /* 0x0000000702ff7212 */ /* 0x000fe2000780fcff */
[----:B------:R-:W0:Y:S01]  /*0100*/  LDCU.64 UR6, c[0x0][0x358] ;  /* 0x00006b00ff0677ac */ /* 0x000e220008000a00 */
[----:B------:R-:W1:Y:S02]  /*0110*/  S2UR UR5, SR_CgaCtaId ;  /* 0x00000000000579c3 */ /* 0x000e640000008800 */
[----:B------:R-:W-:-:S04]  /*0120*/  ISETP.NE.OR P0, PT, R3, 0x1, P0 ;  /* 0x000000010300780c */ /* 0x000fc80000705670 */
[----:B------:R-:W-:Y:S02]  /*0130*/  ISETP.NE.AND P0, PT, R3, RZ, P0 ;  /* 0x000000ff0300720c */ /* 0x000fe40000705270 */
[----:B------:R-:W2:Y:S08]  /*0140*/  LDC.64 R2, c[0x0][0x398] ;  /* 0x0000e600ff027b82 */ /* 0x000eb00000000a00 */
[----:B------:R-:W3:Y:S08]  /*0150*/  LDC.64 R10, c[0x0][0x390] ;  /* 0x0000e400ff0a7b82 */ /* 0x000ef00000000a00 */
[----:B------:R-:W4:Y:S02]  /*0160*/  @!P0 LDC.64 R6, c[0x0][0x388] ;  /* 0x0000e200ff068b82 */ /* 0x000f240000000a00 */
[----:B----4-:R-:W-:-:S06]  /*0170*/  @!P0 IMAD.WIDE.U32 R6, R0, 0x8, R6 ;  /* 0x0000000800068825 */ /* 0x010fcc00078e0006 */
[----:B0-----:R-:W4:Y:S01]  /*0180*/  @!P0 LDG.E.64 R6, desc[UR6][R6.64] ;  /* 0x0000000606068981 */ /* 0x001f22000c1e1b00 */
[----:B------:R-:W-:Y:S01]  /*0190*/  UMOV UR4, 0x400 ;  /* 0x0000040000047882 */ /* 0x000fe20000000000 */
[----:B------:R-:W-:Y:S01]  /*01a0*/  IMAD R9, R0, 0x5, R5 ;  /* 0x0000000500097824 */ /* 0x000fe200078e0205 */
[----:B-1----:R-:W-:Y:S01]  /*01b0*/  ULEA UR4, UR5, UR4, 0x18 ;  /* 0x0000000405047291 */ /* 0x002fe2000f8ec0ff */
[----:B---3--:R-:W-:-:S04]  /*01c0*/  IMAD.WIDE R10, R5, 0x8, R10 ;  /* 0x00000008050a7825 */ /* 0x008fc800078e020a */
[----:B--2---:R-:W-:Y:S01]  /*01d0*/  IMAD.WIDE R2, R9, 0x8, R2 ;  /* 0x0000000809027825 */ /* 0x004fe200078e0202 */
[----:B------:R-:W-:-:S04]  /*01e0*/  LEA R13, R4, UR4, 0x3 ;  /* 0x00000004040d7c11 */ /* 0x000fc8000f8e18ff */
[----:B------:R-:W2:Y:S04]  /*01f0*/  LDG.E.64 R4, desc[UR6][R2.64] ;  /* 0x0000000602047981 */ /* 0x000ea8000c1e1b00 */
[----:B----4-:R-:W-:Y:S01]  /*0200*/  @!P0 STS.64 [R13], R6 ;  /* 0x000000060d008388 */ /* 0x010fe20000000a00 */
[----:B------:R-:W-:Y:S06]  /*0210*/  BAR.SYNC.DEFER_BLOCKING 0x0 ;  /* 0x0000000000007b1d */ /* 0x000fec0000010000 */
[----:B------:R-:W2:Y:S04]  /*0220*/  LDG.E.64 R10, desc[UR6][R10.64] ;  /* 0x000000060a0a7981 */ /* 0x000ea8000c1e1b00 */
[----:B------:R-:W2:Y:S02]  /*0230*/  LDS.64 R8, [R13] ;  /* 0x000000000d087984 */ /* 0x000ea40000000a00 */
[----:B--2---:R-:W-:-:S07]  /*0240*/  DFMA R4, -R8, R10, R4 ;  /* 0x0000000a0804722b */ /* 0x004fce0000000104 */
[----:B------:R-:W-:Y:S01]  /*0250*/  STG.E.64 desc[UR6][R2.64], R4 ;  /* 0x0000000402007986 */ /* 0x000fe2000c101b06 */
[----:B------:R-:W-:Y:S05]  /*0260*/  EXIT ;  /* 0x000000000000794d */ /* 0x000fea0003800000 */
.L_x_8:
        /* <DEDUP_REMOVED lines=9> */
.L_x_46:


//--------------------- .text._Z7Kernel3iPdS_S_   --------------------------
	.section	.text._Z7Kernel3iPdS_S_,"ax",@progbits
	.align	128
        .global         _Z7Kernel3iPdS_S_
        .type           _Z7Kernel3iPdS_S_,@function
        .size           _Z7Kernel3iPdS_S_,(.L_x_47 - _Z7Kernel3iPdS_S_)
        .other          _Z7Kernel3iPdS_S_,@"STO_CUDA_ENTRY STV_DEFAULT"
_Z7Kernel3iPdS_S_:
.text._Z7Kernel3iPdS_S_:
[----:B------:R-:W-:Y:S01]  /*0000*/  LDC R1, c[0x0][0x37c] ;  /* 0x0000df00ff017b82 */ /* 0x000fe20000000800 */
[----:B------:R-:W0:Y:S01]  /*0010*/  S2R R5, SR_CTAID.X ;  /* 0x0000000000057919 */ /* 0x000e220000002500 */
[----:B------:R-:W0:Y:S01]  /*0020*/  LDCU UR4, c[0x0][0x360] ;  /* 0x00006c00ff0477ac */ /* 0x000e220008000800 */
[----:B------:R-:W0:Y:S01]  /*0030*/  S2R R2, SR_TID.X ;  /* 0x0000000000027919 */ /* 0x000e220000002100 */
[----:B------:R-:W1:Y:S01]  /*0040*/  LDCU UR5, c[0x0][0x364] ;  /* 0x00006c80ff0577ac */ /* 0x000e620008000800 */
[----:B------:R-:W1:Y:S01]  /*0050*/  S2R R0, SR_CTAID.Y ;  /* 0x0000000000007919 */ /* 0x000e620000002600 */
[----:B------:R-:W2:Y:S01]  /*0060*/  LDCU UR6, c[0x0][0x380] ;  /* 0x00007000ff0677ac */ /* 0x000ea20008000800 */
[----:B------:R-:W1:Y:S01]  /*0070*/  S2R R13, SR_TID.Y ;  /* 0x00000000000d7919 */ /* 0x000e620000002200 */
[----:B0-----:R-:W-:-:S05]  /*0080*/  IMAD R5, R5, UR4, R2 ;  /* 0x0000000405057c24 */ /* 0x001fca000f8e0202 */
[----:B------:R-:W-:Y:S01]  /*0090*/  ISETP.GT.AND P0, PT, R5, 0x4, PT ;  /* 0x000000040500780c */ /* 0x000fe20003f04270 */
[----:B-1----:R-:W-:-:S05]  /*00a0*/  IMAD R0, R0, UR5, R13 ;  /* 0x0000000500007c24 */ /* 0x002fca000f8e020d */
[----:B--2---:R-:W-:-:S13]  /*00b0*/  ISETP.GE.OR P0, PT, R0, UR6, P0 ;  /* 0x0000000600007c0c */ /* 0x004fda0008706670 */
[----:B------:R-:W-:Y:S05]  /*00c0*/  @P0 EXIT ;  /* 0x000000000000094d */ /* 0x000fea0003800000 */
[----:B------:R-:W-:Y:S01]  /*00d0*/  ISETP.NE.AND P0, PT, R2, RZ, PT ;  /* 0x000000ff0200720c */ /* 0x000fe20003f05270 */
[----:B------:R-:W0:Y:S01]  /*00e0*/  LDCU.64 UR6, c[0x0][0x358] ;  /* 0x00006b00ff0677ac */ /* 0x000e220008000a00 */
[----:B------:R-:W1:Y:S08]  /*00f0*/  S2UR UR5, SR_CgaCtaId ;  /* 0x00000000000579c3 */ /* 0x000e700000008800 */
[----:B------:R-:W2:Y:S08]  /*0100*/  LDC.64 R2, c[0x0][0x398] ;  /* 0x0000e600ff027b82 */ /* 0x000eb00000000a00 */
[----:B------:R-:W3:Y:S08]  /*0110*/  @!P0 LDC.64 R6, c[0x0][0x388] ;  /* 0x0000e200ff068b82 */ /* 0x000ef00000000a00 */
[----:B------:R-:W4:Y:S01]  /*0120*/  LDC.64 R10, c[0x0][0x390] ;  /* 0x0000e400ff0a7b82 */ /* 0x000f220000000a00 */
[----:B---3--:R-:W-:-:S06]  /*0130*/  @!P0 IMAD.WIDE.U32 R6, R0, 0x8, R6 ;  /* 0x0000000800068825 */ /* 0x008fcc00078e0006 */
[----:B0-----:R-:W3:Y:S01]  /*0140*/  @!P0 LDG.E.64 R6, desc[UR6][R6.64] ;  /* 0x0000000606068981 */ /* 0x001ee2000c1e1b00 */
[----:B------:R-:W-:Y:S01]  /*0150*/  UMOV UR4, 0x400 ;  /* 0x0000040000047882 */ /* 0x000fe20000000000 */
[----:B------:R-:W-:Y:S01]  /*0160*/  IMAD R9, R0, 0x5, R5 ;  /* 0x0000000500097824 */ /* 0x000fe200078e0205 */
[----:B-1----:R-:W-:Y:S01]  /*0170*/  ULEA UR4, UR5, UR4, 0x18 ;  /* 0x0000000405047291 */ /* 0x002fe2000f8ec0ff */
[----:B----4-:R-:W-:-:S04]  /*0180*/  IMAD.WIDE R10, R5, 0x8, R10 ;  /* 0x00000008050a7825 */ /* 0x010fc800078e020a */
[----:B--2---:R-:W-:Y:S01]  /*0190*/  IMAD.WIDE R2, R9, 0x8, R2 ;  /* 0x0000000809027825 */ /* 0x004fe200078e0202 */
[----:B------:R-:W-:-:S04]  /*01a0*/  LEA R13, R13, UR4, 0x3 ;  /* 0x000000040d0d7c11 */ /* 0x000fc8000f8e18ff */
[----:B------:R-:W2:Y:S04]  /*01b0*/  LDG.E.64 R4, desc[UR6][R2.64] ;  /* 0x0000000602047981 */ /* 0x000ea8000c1e1b00 */
[----:B---3--:R-:W-:Y:S01]  /*01c0*/  @!P0 STS.64 [R13], R6 ;  /* 0x000000060d008388 */ /* 0x008fe20000000a00 */
[----:B------:R-:W-:Y:S06]  /*01d0*/  BAR.SYNC.DEFER_BLOCKING 0x0 ;  /* 0x0000000000007b1d */ /* 0x000fec0000010000 */
[----:B------:R-:W2:Y:S04]  /*01e0*/  LDG.E.64 R10, desc[UR6][R10.64] ;  /* 0x000000060a0a7981 */ /* 0x000ea8000c1e1b00 */
[----:B------:R-:W2:Y:S02]  /*01f0*/  LDS.64 R8, [R13] ;  /* 0x000000000d087984 */ /* 0x000ea40000000a00 */
[----:B--2---:R-:W-:-:S07]  /*0200*/  DFMA R4, -R8, R10, R4 ;  /* 0x0000000a0804722b */ /* 0x004fce0000000104 */
[----:B------:R-:W-:Y:S01]  /*0210*/  STG.E.64 desc[UR6][R2.64], R4 ;  /* 0x0000000402007986 */ /* 0x000fe2000c101b06 */
[----:B------:R-:W-:Y:S05]  /*0220*/  EXIT ;  /* 0x000000000000794d */ /* 0x000fea0003800000 */
.L_x_9:
        /* <DEDUP_REMOVED lines=13> */
.L_x_47:


//--------------------- .text._Z7kernel2diPdS_S_  --------------------------
	.section	.text._Z7kernel2diPdS_S_,"ax",@progbits
	.align	128
        .global         _Z7kernel2diPdS_S_
        .type           _Z7kernel2diPdS_S_,@function
        .size           _Z7kernel2diPdS_S_,(.L_x_42 - _Z7kernel2diPdS_S_)
        .other          _Z7kernel2diPdS_S_,@"STO_CUDA_ENTRY STV_DEFAULT"
_Z7kernel2diPdS_S_:
.text._Z7kernel2diPdS_S_:
[----:B------:R-:W-:Y:S01]  /*0000*/  LDC R1, c[0x0][0x37c] ;  /* 0x0000df00ff017b82 */ /* 0x000fe20000000800 */
[----:B------:R-:W0:Y:S01]  /*0010*/  S2R R0, SR_CTAID.X ;  /* 0x0000000000007919 */ /* 0x000e220000002500 */
[----:B------:R-:W0:Y:S01]  /*0020*/  LDCU UR4, c[0x0][0x360] ;  /* 0x00006c00ff0477ac */ /* 0x000e220008000800 */
[----:B------:R-:W-:Y:S01]  /*0030*/  BSSY.RECONVERGENT B0, `(.L_x_10) ;  /* 0x000000e000007945 */ /* 0x000fe20003800200 */
[----:B------:R-:W0:Y:S02]  /*0040*/  S2R R3, SR_TID.X ;  /* 0x0000000000037919 */ /* 0x000e240000002100 */
[----:B0-----:R-:W-:Y:S01]  /*0050*/  IMAD R0, R0, UR4, R3 ;  /* 0x0000000400007c24 */ /* 0x001fe2000f8e0203 */
[----:B------:R-:W0:Y:S04]  /*0060*/  LDCU.64 UR4, c[0x0][0x358] ;  /* 0x00006b00ff0477ac */ /* 0x000e280008000a00 */
[----:B------:R-:W-:-:S13]  /*0070*/  ISETP.NE.AND P0, PT, R0, RZ, PT ;  /* 0x000000ff0000720c */ /* 0x000fda0003f05270 */
[----:B------:R-:W1:Y:S01]  /*0080*/  @!P0 LDC R7, c[0x0][0x388] ;  /* 0x0000e200ff078b82 */ /* 0x000e620000000800 */
[----:B------:R-:W-:Y:S02]  /*0090*/  @!P0 IMAD.MOV.U32 R4, RZ, RZ, 0x0 ;  /* 0x00000000ff048424 */ /* 0x000fe400078e00ff */
[----:B------:R-:W-:-:S05]  /*00a0*/  @!P0 IMAD.MOV.U32 R5, RZ, RZ, -0x40100000 ;  /* 0xbff00000ff058424 */ /* 0x000fca00078e00ff */
[----:B------:R-:W1:Y:S02]  /*00b0*/  @!P0 LDC.64 R2, c[0x0][0x390] ;  /* 0x0000e400ff028b82 */ /* 0x000e640000000a00 */
[----:B-1----:R-:W-:-:S05]  /*00c0*/  @!P0 IMAD.WIDE R2, R7, 0x8, R2 ;  /* 0x0000000807028825 */ /* 0x002fca00078e0202 */
[----:B0-----:R0:W-:Y:S01]  /*00d0*/  @!P0 STG.E.64 desc[UR4][R2.64], R4 ;  /* 0x0000000402008986 */ /* 0x0011e2000c101b04 */
[----:B------:R-:W-:Y:S05]  /*00e0*/  @!P0 BRA `(.L_x_11) ;  /* 0x0000000000088947 */ /* 0x000fea0003800000 */
[----:B------:R-:W-:-:S13]  /*00f0*/  ISETP.GT.AND P0, PT, R0, 0x4, PT ;  /* 0x000000040000780c */ /* 0x000fda0003f04270 */
[----:B------:R-:W-:Y:S05]  /*0100*/  @P0 EXIT ;  /* 0x000000000000094d */ /* 0x000fea0003800000 */
.L_x_11:
[----:B------:R-:W-:Y:S05]  /*0110*/  BSYNC.RECONVERGENT B0 ;  /* 0x0000000000007941 */ /* 0x000fea0003800200 */
.L_x_10:
[----:B0-----:R-:W0:Y:S01]  /*0120*/  LDC R3, c[0x0][0x388] ;  /* 0x0000e200ff037b82 */ /* 0x001e220000000800 */
[----:B------:R-:W1:Y:S07]  /*0130*/  LDCU UR6, c[0x0][0x384] ;  /* 0x00007080ff0677ac */ /* 0x000e6e0008000800 */
[----:B------:R-:W2:Y:S08]  /*0140*/  LDC.64 R6, c[0x0][0x3a0] ;  /* 0x0000e800ff067b82 */ /* 0x000eb00000000a00 */
[----:B------:R-:W3:Y:S01]  /*0150*/  LDC.64 R8, c[0x0][0x380] ;  /* 0x0000e000ff087b82 */ /* 0x000ee20000000a00 */
[----:B0-----:R-:W-:-:S04]  /*0160*/  IMAD R3, R3, 0x5, R0 ;  /* 0x0000000503037824 */ /* 0x001fc800078e0200 */
[----:B--2---:R-:W-:-:S06]  /*0170*/  IMAD.WIDE R6, R3, 0x8, R6 ;  /* 0x0000000803067825 */ /* 0x004fcc00078e0206 */
[----:B------:R-:W2:Y:S01]  /*0180*/  LDG.E.64 R6, desc[UR4][R6.64] ;  /* 0x0000000406067981 */ /* 0x000ea2000c1e1b00 */
[----:B-1----:R-:W3:Y:S01]  /*0190*/  MUFU.RCP64H R3, UR6 ;  /* 0x0000000600037d08 */ /* 0x002ee20008001800 */
[----:B------:R-:W-:Y:S01]  /*01a0*/  IMAD.MOV.U32 R2, RZ, RZ, 0x1 ;  /* 0x00000001ff027424 */ /* 0x000fe200078e00ff */
[----:B------:R-:W-:Y:S05]  /*01b0*/  BSSY.RECONVERGENT B0, `(.L_x_12) ;  /* 0x000000f000007945 */ /* 0x000fea0003800200 */
[----:B---3--:R-:W-:-:S08]  /*01c0*/  DFMA R4, R2, -R8, 1 ;  /* 0x3ff000000204742b */ /* 0x008fd00000000808 */
[----:B------:R-:W-:-:S08]  /*01d0*/  DFMA R4, R4, R4, R4 ;  /* 0x000000040404722b */ /* 0x000fd00000000004 */
[----:B------:R-:W-:-:S08]  /*01e0*/  DFMA R4, R2, R4, R2 ;  /* 0x000000040204722b */ /* 0x000fd00000000002 */
[----:B------:R-:W-:-:S08]  /*01f0*/  DFMA R2, R4, -R8, 1 ;  /* 0x3ff000000402742b */ /* 0x000fd00000000808 */
[----:B------:R-:W-:-:S08]  /*0200*/  DFMA R2, R4, R2, R4 ;  /* 0x000000020402722b */ /* 0x000fd00000000004 */
[----:B--2---:R-:W-:Y:S01]  /*0210*/  DMUL R4, R6, R2 ;  /* 0x0000000206047228 */ /* 0x004fe20000000000 */
[----:B------:R-:W-:-:S07]  /*0220*/  FSETP.GEU.AND P1, PT, |R7|, 6.5827683646048100446e-37, PT ;  /* 0x036000000700780b */ /* 0x000fce0003f2e200 */
[----:B------:R-:W-:-:S08]  /*0230*/  DFMA R8, R4, -R8, R6 ;  /* 0x800000080408722b */ /* 0x000fd00000000006 */
[----:B------:R-:W-:-:S10]  /*0240*/  DFMA R2, R2, R8, R4 ;  /* 0x000000080202722b */ /* 0x000fd40000000004 */
[----:B------:R-:W-:-:S05]  /*0250*/  FFMA R4, RZ, UR6, R3 ;  /* 0x00000006ff047c23 */ /* 0x000fca0008000003 */
[----:B------:R-:W-:-:S13]  /*0260*/  FSETP.GT.AND P0, PT, |R4|, 1.469367938527859385e-39, PT ;  /* 0x001000000400780b */ /* 0x000fda0003f04200 */
[----:B------:R-:W-:Y:S05]  /*0270*/  @P0 BRA P1, `(.L_x_13) ;  /* 0x0000000000080947 */ /* 0x000fea0000800000 */
[----:B------:R-:W-:-:S07]  /*0280*/  MOV R10, 0x2a0 ;  /* 0x000002a0000a7802 */ /* 0x000fce0000000f00 */
[----:B------:R-:W-:Y:S05]  /*0290*/  CALL.REL.NOINC `($__internal_1_$__cuda_sm20_div_rn_f64_full) ;  /* 0x0000000000147944 */ /* 0x000fea0003c00000 */
.L_x_13:
[----:B------:R-:W-:Y:S05]  /*02a0*/  BSYNC.RECONVERGENT B0 ;  /* 0x0000000000007941 */ /* 0x000fea0003800200 */
.L_x_12:
[----:B------:R-:W0:Y:S02]  /*02b0*/  LDC.64 R4, c[0x0][0x398] ;  /* 0x0000e600ff047b82 */ /* 0x000e240000000a00 */
[----:B0-----:R-:W-:-:S05]  /*02c0*/  IMAD.WIDE R4, R0, 0x8, R4 ;  /* 0x0000000800047825 */ /* 0x001fca00078e0204 */
[----:B------:R-:W-:Y:S01]  /*02d0*/  STG.E.64 desc[UR4][R4.64], R2 ;  /* 0x0000000204007986 */ /* 0x000fe2000c101b04 */
[----:B------:R-:W-:Y:S05]  /*02e0*/  EXIT ;  /* 0x000000000000794d */ /* 0x000fea0003800000 */
        .weak           $__internal_1_$__cuda_sm20_div_rn_f64_full
        .type           $__internal_1_$__cuda_sm20_div_rn_f64_full,@function
        .size           $__internal_1_$__cuda_sm20_div_rn_f64_full,(.L_x_42 - $__internal_1_$__cuda_sm20_div_rn_f64_full)
$__internal_1_$__cuda_sm20_div_rn_f64_full:
        /* <DEDUP_REMOVED lines=63> */
.L_x_15:
        /* <DEDUP_REMOVED lines=17> */
.L_x_18:
[----:B------:R-:W-:Y:S01]  /*07f0*/  LOP3.LUT R13, R3, 0x80000, RZ, 0xfc, !PT ;  /* 0x00080000030d7812 */ /* 0x000fe200078efcff */
[----:B------:R-:W-:Y:S01]  /*0800*/  IMAD.MOV.U32 R12, RZ, RZ, R2 ;  /* 0x000000ffff0c7224 */ /* 0x000fe200078e0002 */
[----:B------:R-:W-:Y:S06]  /*0810*/  BRA `(.L_x_16) ;  /* 0x0000000000087947 */ /* 0x000fec0003800000 */
.L_x_17:
[----:B------:R-:W-:Y:S01]  /*0820*/  LOP3.LUT R13, R7, 0x80000, RZ, 0xfc, !PT ;  /* 0x00080000070d7812 */ /* 0x000fe200078efcff */
[----:B------:R-:W-:-:S07]  /*0830*/  IMAD.MOV.U32 R12, RZ, RZ, R6 ;  /* 0x000000ffff0c7224 */ /* 0x000fce00078e0006 */
.L_x_16:
[----:B------:R-:W-:Y:S05]  /*0840*/  BSYNC.RECONVERGENT B1 ;  /* 0x0000000000017941 */ /* 0x000fea0003800200 */
.L_x_14:
[----:B------:R-:W-:Y:S02]  /*0850*/  IMAD.MOV.U32 R11, RZ, RZ, 0x0 ;  /* 0x00000000ff0b7424 */ /* 0x000fe400078e00ff */
[----:B------:R-:W-:Y:S02]  /*0860*/  IMAD.MOV.U32 R2, RZ, RZ, R12 ;  /* 0x000000ffff027224 */ /* 0x000fe400078e000c */
[----:B------:R-:W-:Y:S01]  /*0870*/  IMAD.MOV.U32 R3, RZ, RZ, R13 ;  /* 0x000000ffff037224 */ /* 0x000fe200078e000d */
[----:B------:R-:W-:Y:S06]  /*0880*/  RET.REL.NODEC R10 `(_Z7kernel2diPdS_S_) ;  /* 0xfffffff40adc7950 */ /* 0x000fec0003c3ffff */
.L_x_19:
        /* <DEDUP_REMOVED lines=15> */
.L_x_42:


//--------------------- .text._Z9kernel1_0PdS_iS_i --------------------------
	.section	.text._Z9kernel1_0PdS_iS_i,"ax",@progbits
	.align	128
        .global         _Z9kernel1_0PdS_iS_i
        .type           _Z9kernel1_0PdS_iS_i,@function
        .size           _Z9kernel1_0PdS_iS_i,(.L_x_43 - _Z9kernel1_0PdS_iS_i)
        .other          _Z9kernel1_0PdS_iS_i,@"STO_CUDA_ENTRY STV_DEFAULT"
_Z9kernel1_0PdS_iS_i:
.text._Z9kernel1_0PdS_iS_i:
[----:B------:R-:W-:Y:S01]  /*0000*/  LDC R1, c[0x0][0x37c] ;  /* 0x0000df00ff017b82 */ /* 0x000fe20000000800 */
[----:B------:R-:W0:Y:S01]  /*0010*/  S2R R0, SR_CTAID.X ;  /* 0x0000000000007919 */ /* 0x000e220000002500 */
[----:B------:R-:W0:Y:S01]  /*0020*/  LDCU UR4, c[0x0][0x360] ;  /* 0x00006c00ff0477ac */ /* 0x000e220008000800 */
[----:B------:R-:W0:Y:S02]  /*0030*/  S2R R3, SR_TID.X ;  /* 0x0000000000037919 */ /* 0x000e240000002100 */
[----:B0-----:R-:W-:Y:S01]  /*0040*/  IMAD R0, R0, UR4, R3 ;  /* 0x0000000400007c24 */ /* 0x001fe2000f8e0203 */
[----:B------:R-:W0:Y:S03]  /*0050*/  LDCU.64 UR4, c[0x0][0x358] ;  /* 0x00006b00ff0477ac */ /* 0x000e260008000a00 */
[----:B------:R-:W-:-:S05]  /*0060*/  VIADD R2, R0, 0xffffffff ;  /* 0xffffffff00027836 */ /* 0x000fca0000000000 */
[----:B------:R-:W-:-:S13]  /*0070*/  ISETP.GT.U32.AND P0, PT, R2, 0x3, PT ;  /* 0x000000030200780c */ /* 0x000fda0003f04070 */
[----:B0-----:R-:W-:Y:S05]  /*0080*/  @P0 BRA `(.L_x_20) ;  /* 0x0000000000a40947 */ /* 0x001fea0003800000 */
[----:B------:R-:W0:Y:S01]  /*0090*/  LDC.64 R8, c[0x0][0x398] ;  /* 0x0000e600ff087b82 */ /* 0x000e220000000a00 */
[----:B------:R-:W1:Y:S01]  /*00a0*/  LDCU UR6, c[0x0][0x390] ;  /* 0x00007200ff0677ac */ /* 0x000e620008000800 */
[----:B------:R-:W-:-:S06]  /*00b0*/  IMAD R11, R0, 0x5, RZ ;  /* 0x00000005000b7824 */ /* 0x000fcc00078e02ff */
[----:B------:R-:W2:Y:S01]  /*00c0*/  LDC.64 R2, c[0x0][0x388] ;  /* 0x0000e200ff027b82 */ /* 0x000ea20000000a00 */
[----:B-1----:R-:W-:-:S04]  /*00d0*/  VIADD R5, R11, UR6 ;  /* 0x000000060b057c36 */ /* 0x002fc80008000000 */
[----:B0-----:R-:W-:-:S06]  /*00e0*/  IMAD.WIDE R4, R5, 0x8, R8 ;  /* 0x0000000805047825 */ /* 0x001fcc00078e0208 */
[----:B------:R-:W3:Y:S01]  /*00f0*/  LDG.E.64 R4, desc[UR4][R4.64] ;  /* 0x0000000404047981 */ /* 0x000ee2000c1e1b00 */
[----:B------:R-:W-:Y:S01]  /*0100*/  BSSY.RECONVERGENT B0, `(.L_x_21) ;  /* 0x000001d000007945 */ /* 0x000fe20003800200 */
[----:B--2---:R-:W-:-:S04]  /*0110*/  IMAD.WIDE.U32 R2, R0, 0x8, R2 ;  /* 0x0000000800027825 */ /* 0x004fc800078e0002 */
[----:B------:R-:W-:Y:S02]  /*0120*/  IMAD.MOV.U32 R6, RZ, RZ, -0x1 ;  /* 0xffffffffff067424 */ /* 0x000fe400078e00ff */
[----:B------:R-:W-:Y:S01]  /*0130*/  IMAD.MOV.U32 R7, RZ, RZ, 0x7fefffff ;  /* 0x7fefffffff077424 */ /* 0x000fe200078e00ff */
[----:B---3--:R0:W-:Y:S01]  /*0140*/  STG.E.64 desc[UR4][R2.64], R4 ;  /* 0x0000000402007986 */ /* 0x0081e2000c101b04 */
[----:B------:R-:W-:-:S14]  /*0150*/  DSETP.GT.AND P0, PT, R4, RZ, PT ;  /* 0x000000ff0400722a */ /* 0x000fdc0003f04000 */
[----:B0-----:R-:W-:Y:S05]  /*0160*/  @!P0 BRA `(.L_x_22) ;  /* 0x0000000000588947 */ /* 0x001fea0003800000 */
[----:B------:R-:W-:-:S06]  /*0170*/  IMAD.WIDE.U32 R6, R11, 0x8, R8 ;  /* 0x000000080b067825 */ /* 0x000fcc00078e0008 */
[----:B------:R-:W2:Y:S01]  /*0180*/  LDG.E.64 R6, desc[UR4][R6.64] ;  /* 0x0000000406067981 */ /* 0x000ea2000c1e1b00 */
[----:B------:R-:W0:Y:S01]  /*0190*/  MUFU.RCP64H R3, R5 ;  /* 0x0000000500037308 */ /* 0x000e220000001800 */
[----:B------:R-:W-:Y:S01]  /*01a0*/  IMAD.MOV.U32 R2, RZ, RZ, 0x1 ;  /* 0x00000001ff027424 */ /* 0x000fe200078e00ff */
[----:B------:R-:W-:Y:S05]  /*01b0*/  BSSY.RECONVERGENT B1, `(.L_x_23) ;  /* 0x000000f000017945 */ /* 0x000fea0003800200 */
[----:B0-----:R-:W-:-:S08]  /*01c0*/  DFMA R8, -R4, R2, 1 ;  /* 0x3ff000000408742b */ /* 0x001fd00000000102 */
[----:B------:R-:W-:-:S08]  /*01d0*/  DFMA R8, R8, R8, R8 ;  /* 0x000000080808722b */ /* 0x000fd00000000008 */
[----:B------:R-:W-:-:S08]  /*01e0*/  DFMA R8, R2, R8, R2 ;  /* 0x000000080208722b */ /* 0x000fd00000000002 */
[----:B------:R-:W-:-:S08]  /*01f0*/  DFMA R2, -R4, R8, 1 ;  /* 0x3ff000000402742b */ /* 0x000fd00000000108 */
[----:B------:R-:W-:-:S08]  /*0200*/  DFMA R2, R8, R2, R8 ;  /* 0x000000020802722b */ /* 0x000fd00000000008 */
[----:B--2---:R-:W-:Y:S01]  /*0210*/  DMUL R8, R6, R2 ;  /* 0x0000000206087228 */ /* 0x004fe20000000000 */
[----:B------:R-:W-:-:S07]  /*0220*/  FSETP.GEU.AND P1, PT, |R7|, 6.5827683646048100446e-37, PT ;  /* 0x036000000700780b */ /* 0x000fce0003f2e200 */
[----:B------:R-:W-:-:S08]  /*0230*/  DFMA R10, -R4, R8, R6 ;  /* 0x00000008040a722b */ /* 0x000fd00000000106 */
[----:B------:R-:W-:-:S10]  /*0240*/  DFMA R2, R2, R10, R8 ;  /* 0x0000000a0202722b */ /* 0x000fd40000000008 */
[----:B------:R-:W-:-:S05]  /*0250*/  FFMA R8, RZ, R5, R3 ;  /* 0x00000005ff087223 */ /* 0x000fca0000000003 */
[----:B------:R-:W-:-:S13]  /*0260*/  FSETP.GT.AND P0, PT, |R8|, 1.469367938527859385e-39, PT ;  /* 0x001000000800780b */ /* 0x000fda0003f04200 */
[----:B------:R-:W-:Y:S05]  /*0270*/  @P0 BRA P1, `(.L_x_24) ;  /* 0x0000000000080947 */ /* 0x000fea0000800000 */
[----:B------:R-:W-:-:S07]  /*0280*/  MOV R10, 0x2a0 ;  /* 0x000002a0000a7802 */ /* 0x000fce0000000f00 */
[----:B------:R-:W-:Y:S05]  /*0290*/  CALL.REL.NOINC `($__internal_2_$__cuda_sm20_div_rn_f64_full) ;  /* 0x0000000000587944 */ /* 0x000fea0003c00000 */
.L_x_24:
[----:B------:R-:W-:Y:S05]  /*02a0*/  BSYNC.RECONVERGENT B1 ;  /* 0x0000000000017941 */ /* 0x000fea0003800200 */
.L_x_23:
[----:B------:R-:W-:Y:S02]  /*02b0*/  IMAD.MOV.U32 R6, RZ, RZ, R2 ;  /* 0x000000ffff067224 */ /* 0x000fe400078e0002 */
[----:B------:R-:W-:-:S07]  /*02c0*/  IMAD.MOV.U32 R7, RZ, RZ, R3 ;  /* 0x000000ffff077224 */ /* 0x000fce00078e0003 */
.L_x_22:
[----:B------:R-:W-:Y:S05]  /*02d0*/  BSYNC.RECONVERGENT B0 ;  /* 0x0000000000007941 */ /* 0x000fea0003800200 */
.L_x_21:
[----:B------:R-:W0:Y:S02]  /*02e0*/  LDC.64 R2, c[0x0][0x380] ;  /* 0x0000e000ff027b82 */ /* 0x000e240000000a00 */
[----:B0-----:R-:W-:-:S05]  /*02f0*/  IMAD.WIDE.U32 R2, R0, 0x8, R2 ;  /* 0x0000000800027825 */ /* 0x001fca00078e0002 */
[----:B------:R-:W-:Y:S01]  /*0300*/  STG.E.64 desc[UR4][R2.64], R6 ;  /* 0x0000000602007986 */ /* 0x000fe2000c101b04 */
[----:B------:R-:W-:Y:S05]  /*0310*/  EXIT ;  /* 0x000000000000794d */ /* 0x000fea0003800000 */
.L_x_20:
[----:B------:R-:W0:Y:S08]  /*0320*/  LDC R5, c[0x0][0x390] ;  /* 0x0000e400ff057b82 */ /* 0x000e300000000800 */
[----:B------:R-:W1:Y:S08]  /*0330*/  LDC.64 R2, c[0x0][0x398] ;  /* 0x0000e600ff027b82 */ /* 0x000e700000000a00 */
[----:B------:R-:W2:Y:S01]  /*0340*/  LDC.64 R6, c[0x0][0x380] ;  /* 0x0000e000ff067b82 */ /* 0x000ea20000000a00 */
[----:B0-----:R-:W-:-:S04]  /*0350*/  IMAD R5, R0, 0x5, R5 ;  /* 0x0000000500057824 */ /* 0x001fc800078e0205 */
[----:B-1----:R-:W-:-:S03]  /*0360*/  IMAD.WIDE R2, R5, 0x8, R2 ;  /* 0x0000000805027825 */ /* 0x002fc600078e0202 */
[----:B------:R-:W0:Y:S03]  /*0370*/  LDC.64 R4, c[0x0][0x388] ;  /* 0x0000e200ff047b82 */ /* 0x000e260000000a00 */
[----:B------:R-:W3:Y:S01]  /*0380*/  LDG.E.64 R2, desc[UR4][R2.64] ;  /* 0x0000000402027981 */ /* 0x000ee2000c1e1b00 */
[----:B------:R-:W-:Y:S02]  /*0390*/  IMAD.MOV.U32 R8, RZ, RZ, -0x1 ;  /* 0xffffffffff087424 */ /* 0x000fe400078e00ff */
[----:B--2---:R-:W-:-:S04]  /*03a0*/  IMAD.WIDE R6, R0, 0x8, R6 ;  /* 0x0000000800067825 */ /* 0x004fc800078e0206 */
[----:B------:R-:W-:Y:S02]  /*03b0*/  IMAD.MOV.U32 R9, RZ, RZ, 0x7fefffff ;  /* 0x7fefffffff097424 */ /* 0x000fe400078e00ff */
[----:B0-----:R-:W-:-:S05]  /*03c0*/  IMAD.WIDE R4, R0, 0x8, R4 ;  /* 0x0000000800047825 */ /* 0x001fca00078e0204 */
[----:B---3--:R-:W-:Y:S04]  /*03d0*/  STG.E.64 desc[UR4][R4.64], R2 ;  /* 0x0000000204007986 */ /* 0x008fe8000c101b04 */
[----:B------:R-:W-:Y:S01]  /*03e0*/  STG.E.64 desc[UR4][R6.64], R8 ;  /* 0x0000000806007986 */ /* 0x000fe2000c101b04 */
[----:B------:R-:W-:Y:S05]  /*03f0*/  EXIT ;  /* 0x000000000000794d */ /* 0x000fea0003800000 */
        .weak           $__internal_2_$__cuda_sm20_div_rn_f64_full
        .type           $__internal_2_$__cuda_sm20_div_rn_f64_full,@function
        .size           $__internal_2_$__cuda_sm20_div_rn_f64_full,(.L_x_43 - $__internal_2_$__cuda_sm20_div_rn_f64_full)
$__internal_2_$__cuda_sm20_div_rn_f64_full:
[C---:B------:R-:W-:Y:S01]  /*0400*/  FSETP.GEU.AND P0, PT, |R5|.reuse, 1.469367938527859385e-39, PT ;  /* 0x001000000500780b */ /* 0x040fe20003f0e200 */
[----:B------:R-:W-:Y:S01]  /*0410*/  IMAD.MOV.U32 R16, RZ, RZ, 0x1 ;  /* 0x00000001ff107424 */ /* 0x000fe200078e00ff */
[----:B------:R-:W-:Y:S01]  /*0420*/  LOP3.LUT R2, R5, 0x800fffff, RZ, 0xc0, !PT ;  /* 0x800fffff05027812 */ /* 0x000fe200078ec0ff */
[----:B------:R-:W-:Y:S01]  /*0430*/  BSSY.RECONVERGENT B2, `(.L_x_25) ;  /* 0x0000055000027945 */ /* 0x000fe20003800200 */
[C---:B------:R-:W-:Y:S02]  /*0440*/  FSETP.GEU.AND P2, PT, |R7|.reuse, 1.469367938527859385e-39, PT ;  /* 0x001000000700780b */ /* 0x040fe40003f4e200 */
[----:B------:R-:W-:Y:S01]  /*0450*/  LOP3.LUT R3, R2, 0x3ff00000, RZ, 0xfc, !PT ;  /* 0x3ff0000002037812 */ /* 0x000fe200078efcff */
[----:B------:R-:W-:Y:S01]  /*0460*/  IMAD.MOV.U32 R2, RZ, RZ, R4 ;  /* 0x000000ffff027224 */ /* 0x000fe200078e0004 */
[----:B------:R-:W-:Y:S02]  /*0470*/  LOP3.LUT R11, R7, 0x7ff00000, RZ, 0xc0, !PT ;  /* 0x7ff00000070b7812 */ /* 0x000fe400078ec0ff */
[----:B------:R-:W-:-:S03]  /*0480*/  LOP3.LUT R14, R5, 0x7ff00000, RZ, 0xc0, !PT ;  /* 0x7ff00000050e7812 */ /* 0x000fc600078ec0ff */
[----:B------:R-:W-:Y:S01]  /*0490*/  @!P0 DMUL R2, R4, 8.98846567431157953865e+307 ;  /* 0x7fe0000004028828 */ /* 0x000fe20000000000 */
[----:B------:R-:W-:-:S03]  /*04a0*/  ISETP.GE.U32.AND P1, PT, R11, R14, PT ;  /* 0x0000000e0b00720c */ /* 0x000fc60003f26070 */
[----:B------:R-:W-:Y:S01]  /*04b0*/  @!P2 LOP3.LUT R12, R5, 0x7ff00000, RZ, 0xc0, !PT ;  /* 0x7ff00000050ca812 */ /* 0x000fe200078ec0ff */
[----:B------:R-:W-:Y:S01]  /*04c0*/  @!P2 IMAD.MOV.U32 R18, RZ, RZ, RZ ;  /* 0x000000ffff12a224 */ /* 0x000fe200078e00ff */
[----:B------:R-:W0:Y:S02]  /*04d0*/  MUFU.RCP64H R17, R3 ;  /* 0x0000000300117308 */ /* 0x000e240000001800 */
[----:B------:R-:W-:Y:S01]  /*04e0*/  @!P2 ISETP.GE.U32.AND P3, PT, R11, R12, PT ;  /* 0x0000000c0b00a20c */ /* 0x000fe20003f66070 */
[----:B------:R-:W-:-:S05]  /*04f0*/  IMAD.MOV.U32 R12, RZ, RZ, 0x1ca00000 ;  /* 0x1ca00000ff0c7424 */ /* 0x000fca00078e00ff */
[----:B------:R-:W-:-:S04]  /*0500*/  @!P2 SEL R13, R12, 0x63400000, !P3 ;  /* 0x634000000c0da807 */ /* 0x000fc80005800000 */
[----:B------:R-:W-:-:S04]  /*0510*/  @!P2 LOP3.LUT R13, R13, 0x80000000, R7, 0xf8, !PT ;  /* 0x800000000d0da812 */ /* 0x000fc800078ef807 */
[----:B------:R-:W-:Y:S01]  /*0520*/  @!P2 LOP3.LUT R19, R13, 0x100000, RZ, 0xfc, !PT ;  /* 0x001000000d13a812 */ /* 0x000fe200078efcff */
[----:B0-----:R-:W-:-:S08]  /*0530*/  DFMA R8, R16, -R2, 1 ;  /* 0x3ff000001008742b */ /* 0x001fd00000000802 */
[----:B------:R-:W-:-:S08]  /*0540*/  DFMA R8, R8, R8, R8 ;  /* 0x000000080808722b */ /* 0x000fd00000000008 */
[----:B------:R-:W-:Y:S01]  /*0550*/  DFMA R16, R16, R8, R16 ;  /* 0x000000081010722b */ /* 0x000fe20000000010 */
[----:B------:R-:W-:Y:S01]  /*0560*/  SEL R9, R12, 0x63400000, !P1 ;  /* 0x634000000c097807 */ /* 0x000fe20004800000 */
[----:B------:R-:W-:-:S03]  /*0570*/  IMAD.MOV.U32 R8, RZ, RZ, R6 ;  /* 0x000000ffff087224 */ /* 0x000fc600078e0006 */
[----:B------:R-:W-:-:S03]  /*0580*/  LOP3.LUT R9, R9, 0x800fffff, R7, 0xf8, !PT ;  /* 0x800fffff09097812 */ /* 0x000fc600078ef807 */
[----:B------:R-:W-:-:S03]  /*0590*/  DFMA R20, R16, -R2, 1 ;  /* 0x3ff000001014742b */ /* 0x000fc60000000802 */
[----:B------:R-:W-:-:S05]  /*05a0*/  @!P2 DFMA R8, R8, 2, -R18 ;  /* 0x400000000808a82b */ /* 0x000fca0000000812 */
[----:B------:R-:W-:Y:S01]  /*05b0*/  DFMA R16, R16, R20, R16 ;  /* 0x000000141010722b */ /* 0x000fe20000000010 */
[----:B------:R-:W-:Y:S02]  /*05c0*/  IMAD.MOV.U32 R21, RZ, RZ, R11 ;  /* 0x000000ffff157224 */ /* 0x000fe400078e000b */
[----:B------:R-:W-:Y:S01]  /*05d0*/  IMAD.MOV.U32 R20, RZ, RZ, R14 ;  /* 0x000000ffff147224 */ /* 0x000fe200078e000e */
[----:B------:R-:W-:Y:S02]  /*05e0*/  @!P0 LOP3.LUT R20, R3, 0x7ff00000, RZ, 0xc0, !PT ;  /* 0x7ff0000003148812 */ /* 0x000fe400078ec0ff */
[----:B------:R-:W-:Y:S02]  /*05f0*/  @!P2 LOP3.LUT R21, R9, 0x7ff00000, RZ, 0xc0, !PT ;  /* 0x7ff000000915a812 */ /* 0x000fe400078ec0ff */
[----:B------:R-:W-:Y:S01]  /*0600*/  DMUL R18, R16, R8 ;  /* 0x0000000810127228 */ /* 0x000fe20000000000 */
[----:B------:R-:W-:Y:S02]  /*0610*/  IADD3 R22, PT, PT, R20, -0x1, RZ ;  /* 0xffffffff14167810 */ /* 0x000fe40007ffe0ff */
[----:B------:R-:W-:-:S05]  /*0620*/  VIADD R13, R21, 0xffffffff ;  /* 0xffffffff150d7836 */ /* 0x000fca0000000000 */
[----:B------:R-:W-:Y:S01]  /*0630*/  DFMA R14, R18, -R2, R8 ;  /* 0x80000002120e722b */ /* 0x000fe20000000008 */
[----:B------:R-:W-:-:S04]  /*0640*/  ISETP.GT.U32.AND P0, PT, R13, 0x7feffffe, PT ;  /* 0x7feffffe0d00780c */ /* 0x000fc80003f04070 */
[----:B------:R-:W-:-:S03]  /*0650*/  ISETP.GT.U32.OR P0, PT, R22, 0x7feffffe, P0 ;  /* 0x7feffffe1600780c */ /* 0x000fc60000704470 */
[----:B------:R-:W-:-:S10]  /*0660*/  DFMA R14, R16, R14, R18 ;  /* 0x0000000e100e722b */ /* 0x000fd40000000012 */
[----:B------:R-:W-:Y:S05]  /*0670*/  @P0 BRA `(.L_x_26) ;  /* 0x00000000006c0947 */ /* 0x000fea0003800000 */
[----:B------:R-:W-:-:S04]  /*0680*/  LOP3.LUT R16, R5, 0x7ff00000, RZ, 0xc0, !PT ;  /* 0x7ff0000005107812 */ /* 0x000fc800078ec0ff */
[CC--:B------:R-:W-:Y:S02]  /*0690*/  VIADDMNMX R6, R11.reuse, -R16.reuse, 0xb9600000, !PT ;  /* 0xb96000000b067446 */ /* 0x0c0fe40007800910 */
[----:B------:R-:W-:Y:S02]  /*06a0*/  ISETP.GE.U32.AND P0, PT, R11, R16, PT ;  /* 0x000000100b00720c */ /* 0x000fe40003f06070 */
[----:B------:R-:W-:Y:S02]  /*06b0*/  VIMNMX R6, PT, PT, R6, 0x46a00000, PT ;  /* 0x46a0000006067848 */ /* 0x000fe40003fe0100 */
[----:B------:R-:W-:-:S05]  /*06c0*/  SEL R11, R12, 0x63400000, !P0 ;  /* 0x634000000c0b7807 */ /* 0x000fca0004000000 */
[----:B------:R-:W-:Y:S02]  /*06d0*/  IMAD.IADD R11, R6, 0x1, -R11 ;  /* 0x00000001060b7824 */ /* 0x000fe400078e0a0b */
[----:B------:R-:W-:Y:S02]  /*06e0*/  IMAD.MOV.U32 R6, RZ, RZ, RZ ;  /* 0x000000ffff067224 */ /* 0x000fe400078e00ff */
        /* <DEDUP_REMOVED lines=20> */
.L_x_26:
[----:B------:R-:W-:-:S14]  /*0830*/  DSETP.NAN.AND P0, PT, R6, R6, PT ;  /* 0x000000060600722a */ /* 0x000fdc0003f08000 */
[----:B------:R-:W-:Y:S05]  /*0840*/  @P0 BRA `(.L_x_28) ;  /* 0x0000000000440947 */ /* 0x000fea0003800000 */
[----:B------:R-:W-:-:S14]  /*0850*/  DSETP.NAN.AND P0, PT, R4, R4, PT ;  /* 0x000000040400722a */ /* 0x000fdc0003f08000 */
        /* <DEDUP_REMOVED lines=8> */
[----:B------:R-:W-:Y:S02]  /*08e0*/  @P0 LOP3.LUT R2, R13, 0x7ff00000, RZ, 0xfc, !PT ;  /* 0x7ff000000d020812 */ /* 0x000fe400078efcff */
[----:B------:R-:W-:Y:S01]  /*08f0*/  @!P0 MOV R12, RZ ;  /* 0x000000ff000c8202 */ /* 0x000fe20000000f00 */
[----:B------:R-:W-:Y:S02]  /*0900*/  @P0 IMAD.MOV.U32 R12, RZ, RZ, RZ ;  /* 0x000000ffff0c0224 */ /* 0x000fe400078e00ff */
[----:B------:R-:W-:Y:S01]  /*0910*/  @P0 IMAD.MOV.U32 R13, RZ, RZ, R2 ;  /* 0x000000ffff0d0224 */ /* 0x000fe200078e0002 */
[----:B------:R-:W-:Y:S06]  /*0920*/  BRA `(.L_x_27) ;  /* 0x0000000000147947 */ /* 0x000fec0003800000 */
.L_x_29:
[----:B------:R-:W-:Y:S01]  /*0930*/  LOP3.LUT R13, R5, 0x80000, RZ, 0xfc, !PT ;  /* 0x00080000050d7812 */ /* 0x000fe200078efcff */
[----:B------:R-:W-:Y:S01]  /*0940*/  IMAD.MOV.U32 R12, RZ, RZ, R4 ;  /* 0x000000ffff0c7224 */ /* 0x000fe200078e0004 */
[----:B------:R-:W-:Y:S06]  /*0950*/  BRA `(.L_x_27) ;  /* 0x0000000000087947 */ /* 0x000fec0003800000 */
.L_x_28:
[----:B------:R-:W-:Y:S01]  /*0960*/  LOP3.LUT R13, R7, 0x80000, RZ, 0xfc, !PT ;  /* 0x00080000070d7812 */ /* 0x000fe200078efcff */
[----:B------:R-:W-:-:S07]  /*0970*/  IMAD.MOV.U32 R12, RZ, RZ, R6 ;  /* 0x000000ffff0c7224 */ /* 0x000fce00078e0006 */
.L_x_27:
[----:B------:R-:W-:Y:S05]  /*0980*/  BSYNC.RECONVERGENT B2 ;  /* 0x0000000000027941 */ /* 0x000fea0003800200 */
.L_x_25:
[----:B------:R-:W-:Y:S02]  /*0990*/  IMAD.MOV.U32 R11, RZ, RZ, 0x0 ;  /* 0x00000000ff0b7424 */ /* 0x000fe400078e00ff */
[----:B------:R-:W-:Y:S02]  /*09a0*/  IMAD.MOV.U32 R2, RZ, RZ, R12 ;  /* 0x000000ffff027224 */ /* 0x000fe400078e000c */
[----:B------:R-:W-:Y:S01]  /*09b0*/  IMAD.MOV.U32 R3, RZ, RZ, R13 ;  /* 0x000000ffff037224 */ /* 0x000fe200078e000d */
[----:B------:R-:W-:Y:S06]  /*09c0*/  RET.REL.NODEC R10 `(_Z9kernel1_0PdS_iS_i) ;  /* 0xfffffff40a8c7950 */ /* 0x000fec0003c3ffff */
.L_x_30:
        /* <DEDUP_REMOVED lines=11> */
.L_x_43:


//--------------------- .text._Z7kernel1PdS_iS_i  --------------------------
	.section	.text._Z7kernel1PdS_iS_i,"ax",@progbits
	.align	128
        .global         _Z7kernel1PdS_iS_i
        .type           _Z7kernel1PdS_iS_i,@function
        .size           _Z7kernel1PdS_iS_i,(.L_x_44 - _Z7kernel1PdS_iS_i)
        .other          _Z7kernel1PdS_iS_i,@"STO_CUDA_ENTRY STV_DEFAULT"
_Z7kernel1PdS_iS_i:
.text._Z7kernel1PdS_iS_i:
[----:B------:R-:W-:Y:S01]  /*0000*/  LDC R1, c[0x0][0x37c] ;  /* 0x0000df00ff017b82 */ /* 0x000fe20000000800 */
[----:B------:R-:W0:Y:S01]  /*0010*/  S2R R0, SR_CTAID.X ;  /* 0x0000000000007919 */ /* 0x000e220000002500 */
[----:B------:R-:W0:Y:S01]  /*0020*/  LDCU UR4, c[0x0][0x360] ;  /* 0x00006c00ff0477ac */ /* 0x000e220008000800 */
[----:B------:R-:W0:Y:S02]  /*0030*/  S2R R3, SR_TID.X ;  /* 0x0000000000037919 */ /* 0x000e240000002100 */
[----:B0-----:R-:W-:-:S05]  /*0040*/  IMAD R0, R0, UR4, R3 ;  /* 0x0000000400007c24 */ /* 0x001fca000f8e0203 */
[----:B------:R-:W-:-:S13]  /*0050*/  ISETP.GT.AND P0, PT, R0, 0x4, PT ;  /* 0x000000040000780c */ /* 0x000fda0003f04270 */
[----:B------:R-:W-:Y:S05]  /*0060*/  @P0 EXIT ;  /* 0x000000000000094d */ /* 0x000fea0003800000 */
[----:B------:R-:W0:Y:S01]  /*0070*/  LDC.64 R8, c[0x0][0x398] ;  /* 0x0000e600ff087b82 */ /* 0x000e220000000a00 */
[----:B------:R-:W1:Y:S01]  /*0080*/  LDCU UR6, c[0x0][0x390] ;  /* 0x00007200ff0677ac */ /* 0x000e620008000800 */
[----:B------:R-:W-:Y:S01]  /*0090*/  IMAD R11, R0, 0x5, RZ ;  /* 0x00000005000b7824 */ /* 0x000fe200078e02ff */
[----:B------:R-:W2:Y:S05]  /*00a0*/  LDCU.64 UR4, c[0x0][0x358] ;  /* 0x00006b00ff0477ac */ /* 0x000eaa0008000a00 */
[----:B------:R-:W3:Y:S01]  /*00b0*/  LDC.64 R2, c[0x0][0x388] ;  /* 0x0000e200ff027b82 */ /* 0x000ee20000000a00 */
[----:B-1----:R-:W-:-:S04]  /*00c0*/  VIADD R5, R11, UR6 ;  /* 0x000000060b057c36 */ /* 0x002fc80008000000 */
[----:B0-----:R-:W-:-:S06]  /*00d0*/  IMAD.WIDE R4, R5, 0x8, R8 ;  /* 0x0000000805047825 */ /* 0x001fcc00078e0208 */
[----:B--2---:R-:W2:Y:S01]  /*00e0*/  LDG.E.64 R4, desc[UR4][R4.64] ;  /* 0x0000000404047981 */ /* 0x004ea2000c1e1b00 */
[----:B------:R-:W-:Y:S01]  /*00f0*/  BSSY.RECONVERGENT B0, `(.L_x_31) ;  /* 0x000001d000007945 */ /* 0x000fe20003800200 */
[----:B---3--:R-:W-:-:S04]  /*0100*/  IMAD.WIDE R2, R0, 0x8, R2 ;  /* 0x0000000800027825 */ /* 0x008fc800078e0202 */
[----:B------:R-:W-:Y:S02]  /*0110*/  IMAD.MOV.U32 R6, RZ, RZ, -0x1 ;  /* 0xffffffffff067424 */ /* 0x000fe400078e00ff */
[----:B------:R-:W-:Y:S01]  /*0120*/  IMAD.MOV.U32 R7, RZ, RZ, 0x7fefffff ;  /* 0x7fefffffff077424 */ /* 0x000fe200078e00ff */
[----:B--2---:R0:W-:Y:S01]  /*0130*/  STG.E.64 desc[UR4][R2.64], R4 ;  /* 0x0000000402007986 */ /* 0x0041e2000c101b04 */
[----:B------:R-:W-:-:S14]  /*0140*/  DSETP.GT.AND P0, PT, R4, RZ, PT ;  /* 0x000000ff0400722a */ /* 0x000fdc0003f04000 */
[----:B0-----:R-:W-:Y:S05]  /*0150*/  @!P0 BRA `(.L_x_32) ;  /* 0x0000000000588947 */ /* 0x001fea0003800000 */
[----:B------:R-:W-:-:S06]  /*0160*/  IMAD.WIDE R6, R11, 0x8, R8 ;  /* 0x000000080b067825 */ /* 0x000fcc00078e0208 */
        /* <DEDUP_REMOVED lines=17> */
[----:B------:R-:W-:Y:S05]  /*0280*/  CALL.REL.NOINC `($__internal_3_$__cuda_sm20_div_rn_f64_full) ;  /* 0x0000000000207944 */ /* 0x000fea0003c00000 */
.L_x_34:
[----:B------:R-:W-:Y:S05]  /*0290*/  BSYNC.RECONVERGENT B1 ;  /* 0x0000000000017941 */ /* 0x000fea0003800200 */
.L_x_33:
[----:B------:R-:W-:Y:S02]  /*02a0*/  IMAD.MOV.U32 R6, RZ, RZ, R2 ;  /* 0x000000ffff067224 */ /* 0x000fe400078e0002 */
[----:B------:R-:W-:-:S07]  /*02b0*/  IMAD.MOV.U32 R7, RZ, RZ, R3 ;  /* 0x000000ffff077224 */ /* 0x000fce00078e0003 */
.L_x_32:
[----:B------:R-:W-:Y:S05]  /*02c0*/  BSYNC.RECONVERGENT B0 ;  /* 0x0000000000007941 */ /* 0x000fea0003800200 */
.L_x_31:
[----:B------:R-:W0:Y:S02]  /*02d0*/  LDC.64 R2, c[0x0][0x380] ;  /* 0x0000e000ff027b82 */ /* 0x000e240000000a00 */
[----:B0-----:R-:W-:-:S05]  /*02e0*/  IMAD.WIDE R2, R0, 0x8, R2 ;  /* 0x0000000800027825 */ /* 0x001fca00078e0202 */
[----:B------:R-:W-:Y:S01]  /*02f0*/  STG.E.64 desc[UR4][R2.64], R6 ;  /* 0x0000000602007986 */ /* 0x000fe2000c101b04 */
[----:B------:R-:W-:Y:S05]  /*0300*/  EXIT ;  /* 0x000000000000794d */ /* 0x000fea0003800000 */
        .weak           $__internal_3_$__cuda_sm20_div_rn_f64_full
        .type           $__internal_3_$__cuda_sm20_div_rn_f64_full,@function
        .size           $__internal_3_$__cuda_sm20_div_rn_f64_full,(.L_x_44 - $__internal_3_$__cuda_sm20_div_rn_f64_full)
$__internal_3_$__cuda_sm20_div_rn_f64_full:
        /* <DEDUP_REMOVED lines=33> */
[----:B------:R-:W-:Y:S02]  /*0520*/  VIADD R22, R20, 0xffffffff ;  /* 0xffffffff14167836 */ /* 0x000fe40000000000 */
        /* <DEDUP_REMOVED lines=33> */
.L_x_36:
        /* <DEDUP_REMOVED lines=16> */
.L_x_39:
[----:B------:R-:W-:Y:S01]  /*0840*/  LOP3.LUT R13, R5, 0x80000, RZ, 0xfc, !PT ;  /* 0x00080000050d7812 */ /* 0x000fe200078efcff */
[----:B------:R-:W-:Y:S01]  /*0850*/  IMAD.MOV.U32 R12, RZ, RZ, R4 ;  /* 0x000000ffff0c7224 */ /* 0x000fe200078e0004 */
[----:B------:R-:W-:Y:S06]  /*0860*/  BRA `(.L_x_37) ;  /* 0x0000000000087947 */ /* 0x000fec0003800000 */
.L_x_38:
[----:B------:R-:W-:Y:S01]  /*0870*/  LOP3.LUT R13, R7, 0x80000, RZ, 0xfc, !PT ;  /* 0x00080000070d7812 */ /* 0x000fe200078efcff */
[----:B------:R-:W-:-:S07]  /*0880*/  IMAD.MOV.U32 R12, RZ, RZ, R6 ;  /* 0x000000ffff0c7224 */ /* 0x000fce00078e0006 */
.L_x_37:
[----:B------:R-:W-:Y:S05]  /*0890*/  BSYNC.RECONVERGENT B2 ;  /* 0x0000000000027941 */ /* 0x000fea0003800200 */
.L_x_35:
[----:B------:R-:W-:Y:S02]  /*08a0*/  IMAD.MOV.U32 R11, RZ, RZ, 0x0 ;  /* 0x00000000ff0b7424 */ /* 0x000fe400078e00ff */
[----:B------:R-:W-:Y:S02]  /*08b0*/  IMAD.MOV.U32 R2, RZ, RZ, R12 ;  /* 0x000000ffff027224 */ /* 0x000fe400078e000c */
[----:B------:R-:W-:Y:S01]  /*08c0*/  IMAD.MOV.U32 R3, RZ, RZ, R13 ;  /* 0x000000ffff037224 */ /* 0x000fe200078e000d */
[----:B------:R-:W-:Y:S06]  /*08d0*/  RET.REL.NODEC R10 `(_Z7kernel1PdS_iS_i) ;  /* 0xfffffff40ac87950 */ /* 0x000fec0003c3ffff */
.L_x_40:
        /* <DEDUP_REMOVED lines=10> */
.L_x_44:


//--------------------- .nv.shared.reserved.0     --------------------------
	.section	.nv.shared.reserved.0,"aw",@nobits
	.weak		__nv_reservedSMEM_offset_0_alias
	.size		__nv_reservedSMEM_offset_0_alias, 0, 64
	.other		__nv_reservedSMEM_offset_0_alias,@"STO_CUDA_RESERVED_SHARED STV_DEFAULT"
__nv_reservedSMEM_offset_0_alias:
	.zero		0
	.zero		64


//--------------------- .nv.shared._Z9Kernel3_0iPdS_S_ --------------------------
	.section	.nv.shared._Z9Kernel3_0iPdS_S_,"aw",@nobits
	.sectionflags	@""
	.align	8
.nv.shared._Z9Kernel3_0iPdS_S_:
	.zero		1040


//--------------------- .nv.shared._Z7Kernel3iPdS_S_ --------------------------
	.section	.nv.shared._Z7Kernel3iPdS_S_,"aw",@nobits
	.sectionflags	@""
	.align	8
.nv.shared._Z7Kernel3iPdS_S_:
	.zero		1040


//--------------------- .nv.constant0._Z7Kernel4iidPdS_ --------------------------
	.section	.nv.constant0._Z7Kernel4iidPdS_,"a",@progbits
	.sectionflags	@""
	.align	4
.nv.constant0._Z7Kernel4iidPdS_:
	.zero		928


//--------------------- .nv.constant0._Z9Kernel3_0iPdS_S_ --------------------------
	.section	.nv.constant0._Z9Kernel3_0iPdS_S_,"a",@progbits
	.sectionflags	@""
	.align	4
.nv.constant0._Z9Kernel3_0iPdS_S_:
	.zero		928


//--------------------- .nv.constant0._Z7Kernel3iPdS_S_ --------------------------
	.section	.nv.constant0._Z7Kernel3iPdS_S_,"a",@progbits
	.sectionflags	@""
	.align	4
.nv.constant0._Z7Kernel3iPdS_S_:
	.zero		928


//--------------------- .nv.constant0._Z7kernel2diPdS_S_ --------------------------
	.section	.nv.constant0._Z7kernel2diPdS_S_,"a",@progbits
	.sectionflags	@""
	.align	4
.nv.constant0._Z7kernel2diPdS_S_:
	.zero		936


//--------------------- .nv.constant0._Z9kernel1_0PdS_iS_i --------------------------
	.section	.nv.constant0._Z9kernel1_0PdS_iS_i,"a",@progbits
	.sectionflags	@""
	.align	4
.nv.constant0._Z9kernel1_0PdS_iS_i:
	.zero		932


//--------------------- .nv.constant0._Z7kernel1PdS_iS_i --------------------------
	.section	.nv.constant0._Z7kernel1PdS_iS_i,"a",@progbits
	.sectionflags	@""
	.align	4
.nv.constant0._Z7kernel1PdS_iS_i:
	.zero		932


//--------------------- SYMBOLS --------------------------

	.type		.nv.reservedSmem.offset0,@object
	.size		.nv.reservedSmem.offset0,0x4
	.type		.nv.reservedSmem.cap,@object
	.size		.nv.reservedSmem.cap,0x4
